	.target	sm_90a

	.elftype	@"ET_EXEC"


//--------------------- .note.nv.tkinfo           --------------------------
	.section	.note.nv.tkinfo,"",@"SHT_NOTE"
	.sectionflags	@"SHF_NOTE_NV_TKINFO"
	.tkinfo
        /*0018*/ 	.word	0x00000002
        /*0030*/ 	.string	""
        /*0030*/ 	.string	"ptxas"
        /*0030*/ 	.string	"Cuda compilation tools, release 13.0, V13.0.88"
        /*0030*/ 	.string	"Build cuda_13.0.r13.0/compiler.36424714_0"
        /*0030*/ 	.string	"-v  -suppress-debug-info  -lineinfo  -arch sm_90a "



//--------------------- .note.nv.cuinfo           --------------------------
	.section	.note.nv.cuinfo,"",@"SHT_NOTE"
	.sectionflags	@"SHF_NOTE_NV_CUINFO"
        /*0018*/ 	.short	0x0002
        /*001a*/ 	.short	0x005a
        /*001c*/ 	.short	0x0082
	.zero		2


//--------------------- .nv.info                  --------------------------
	.section	.nv.info,"",@"SHT_CUDA_INFO"
	.align	4


	//----- nvinfo : EIATTR_REGCOUNT
	.align		4
        /*0000*/ 	.byte	0x04, 0x2f
        /*0002*/ 	.short	(.L_1 - .L_0)
	.align		4
.L_0:
        /*0004*/ 	.word	index@(gluon_mma)
        /*0008*/ 	.word	0x000000dc


	//----- nvinfo : EIATTR_FRAME_SIZE
	.align		4
.L_1:
        /*000c*/ 	.byte	0x04, 0x11
        /*000e*/ 	.short	(.L_3 - .L_2)
	.align		4
.L_2:
        /*0010*/ 	.word	index@(gluon_mma)
        /*0014*/ 	.word	0x00000000


	//----- nvinfo : EIATTR_MIN_STACK_SIZE
	.align		4
.L_3:
        /*0018*/ 	.byte	0x04, 0x12
        /*001a*/ 	.short	(.L_5 - .L_4)
	.align		4
.L_4:
        /*001c*/ 	.word	index@(gluon_mma)
        /*0020*/ 	.word	0x00000000
.L_5:


//--------------------- .nv.compat                --------------------------
	.section	.nv.compat,"",@"SHT_CUDA_COMPAT_INFO"
	.align	4
        /*0000*/ 	.byte	0x02, 0x09, 0x01, 0x00, 0x02, 0x02, 0x04, 0x00, 0x02, 0x05, 0x05, 0x00, 0x03, 0x07, 0x01, 0x01
        /*0010*/ 	.byte	0x02, 0x03, 0x00, 0x00, 0x02, 0x06, 0x01, 0x00, 0x04, 0x0b, 0x08, 0x00, 0x00, 0x00, 0x00, 0x00
        /*0020*/ 	.byte	0x00, 0x00, 0x00, 0x00


//--------------------- .nv.info.gluon_mma        --------------------------
	.section	.nv.info.gluon_mma,"",@"SHT_CUDA_INFO"
	.sectionflags	@""
	.align	4


	//----- nvinfo : EIATTR_CUDA_API_VERSION
	.align		4
        /*0000*/ 	.byte	0x04, 0x37
        /*0002*/ 	.short	(.L_7 - .L_6)
.L_6:
        /*0004*/ 	.word	0x00000082


	//----- nvinfo : EIATTR_KPARAM_INFO
	.align		4
.L_7:
        /*0008*/ 	.byte	0x04, 0x17
        /*000a*/ 	.short	(.L_9 - .L_8)
.L_8:
        /*000c*/ 	.word	0x00000000
        /*0010*/ 	.short	0x0004
        /*0012*/ 	.short	0x0020
        /*0014*/ 	.byte	0x00, 0xf4, 0x21, 0x00


	//----- nvinfo : EIATTR_KPARAM_INFO
	.align		4
.L_9:
        /*0018*/ 	.byte	0x04, 0x17
        /*001a*/ 	.short	(.L_11 - .L_10)
.L_10:
        /*001c*/ 	.word	0x00000000
        /*0020*/ 	.short	0x0003
        /*0022*/ 	.short	0x0018
        /*0024*/ 	.byte	0x00, 0xf4, 0x21, 0x00


	//----- nvinfo : EIATTR_KPARAM_INFO
	.align		4
.L_11:
        /*0028*/ 	.byte	0x04, 0x17
        /*002a*/ 	.short	(.L_13 - .L_12)
.L_12:
        /*002c*/ 	.word	0x00000000
        /*0030*/ 	.short	0x0002
        /*0032*/ 	.short	0x0010
        /*0034*/ 	.byte	0x00, 0xf4, 0x21, 0x00


	//----- nvinfo : EIATTR_KPARAM_INFO
	.align		4
.L_13:
        /*0038*/ 	.byte	0x04, 0x17
        /*003a*/ 	.short	(.L_15 - .L_14)
.L_14:
        /*003c*/ 	.word	0x00000000
        /*0040*/ 	.short	0x0001
        /*0042*/ 	.short	0x0008
        /*0044*/ 	.byte	0x00, 0xf4, 0x21, 0x00


	//----- nvinfo : EIATTR_KPARAM_INFO
	.align		4
.L_15:
        /*0048*/ 	.byte	0x04, 0x17
        /*004a*/ 	.short	(.L_17 - .L_16)
.L_16:
        /*004c*/ 	.word	0x00000000
        /*0050*/ 	.short	0x0000
        /*0052*/ 	.short	0x0000
        /*0054*/ 	.byte	0x00, 0xf4, 0x21, 0x00


	//----- nvinfo : EIATTR_SPARSE_MMA_MASK
	.align		4
.L_17:
        /*0058*/ 	.byte	0x03, 0x50
        /*005a*/ 	.short	0x0000


	//----- nvinfo : EIATTR_MAXREG_COUNT
	.align		4
        /*005c*/ 	.byte	0x03, 0x1b
        /*005e*/ 	.short	0x00ff


	//----- nvinfo : EIATTR_NUM_BARRIERS
	.align		4
        /*0060*/ 	.byte	0x02, 0x4c
        /*0062*/ 	.byte	0x01
	.zero		1


	//----- nvinfo : EIATTR_MERCURY_ISA_VERSION
	.align		4
        /*0064*/ 	.byte	0x03, 0x5f
        /*0066*/ 	.short	0x0101


	//----- nvinfo : EIATTR_EXIT_INSTR_OFFSETS
	.align		4
        /*0068*/ 	.byte	0x04, 0x1c
        /*006a*/ 	.short	(.L_19 - .L_18)


	//   ....[0]....
.L_18:
        /*006c*/ 	.word	0x000038b0


	//----- nvinfo : EIATTR_REQNTID
	.align		4
.L_19:
        /*0070*/ 	.byte	0x04, 0x10
        /*0072*/ 	.short	(.L_21 - .L_20)
.L_20:
        /*0074*/ 	.word	0x00000100
        /*0078*/ 	.word	0x00000001
        /*007c*/ 	.word	0x00000001


	//----- nvinfo : EIATTR_CBANK_PARAM_SIZE
	.align		4
.L_21:
        /*0080*/ 	.byte	0x03, 0x19
        /*0082*/ 	.short	0x0028


	//----- nvinfo : EIATTR_PARAM_CBANK
	.align		4
        /*0084*/ 	.byte	0x04, 0x0a
        /*0086*/ 	.short	(.L_23 - .L_22)
	.align		4
.L_22:
        /*0088*/ 	.word	index@(.nv.constant0.gluon_mma)
        /*008c*/ 	.short	0x0210
        /*008e*/ 	.short	0x0028


	//----- nvinfo : EIATTR_SW_WAR
	.align		4
.L_23:
        /*0090*/ 	.byte	0x04, 0x36
        /*0092*/ 	.short	(.L_25 - .L_24)
.L_24:
        /*0094*/ 	.word	0x00000008
.L_25:


//--------------------- .nv.callgraph             --------------------------
	.section	.nv.callgraph,"",@"SHT_CUDA_CALLGRAPH"
	.align	4
	.sectionentsize	8
	.align		4
        /*0000*/ 	.word	0x00000000
	.align		4
        /*0004*/ 	.word	0xffffffff
	.align		4
        /*0008*/ 	.word	0x00000000
	.align		4
        /*000c*/ 	.word	0xfffffffe
	.align		4
        /*0010*/ 	.word	0x00000000
	.align		4
        /*0014*/ 	.word	0xfffffffd
	.align		4
        /*0018*/ 	.word	0x00000000
	.align		4
        /*001c*/ 	.word	0xfffffffc


//--------------------- .text.gluon_mma           --------------------------
	.section	.text.gluon_mma,"ax",@progbits
	.align	128
        .global         gluon_mma
        .type           gluon_mma,@function
        .size           gluon_mma,(.L_x_1 - gluon_mma)
        .other          gluon_mma,@"STO_CUDA_ENTRY STV_DEFAULT"
gluon_mma:
.text.gluon_mma:
[----:B------:R-:W-:Y:S01]  /*0000*/  LDC R1, c[0x0][0x28] ;  /* 0x00000a00ff017b82 */ /* 0x000fe20000000800 */
[----:B------:R-:W0:Y:S07]  /*0010*/  S2R R0, SR_TID.X ;  /* 0x0000000000007919 */ /* 0x000e2e0000002100 */
[----:B------:R-:W1:Y:S01]  /*0020*/  LDC.64 R96, c[0x0][0x210] ;  /* 0x00008400ff607b82 */ /* 0x000e620000000a00 */
[----:B------:R-:W-:Y:S01]  /*0030*/  ULDC.64 UR14, c[0x0][0x208] ;  /* 0x00008200000e7ab9 */ /* 0x000fe20000000a00 */
[----:B0-----:R-:W-:-:S02]  /*0040*/  SHF.R.U32.HI R159, RZ, 0x5, R0 ;  /* 0x00000005ff9f7819 */ /* 0x001fc40000011600 */
[----:B------:R-:W-:Y:S02]  /*0050*/  LOP3.LUT R217, R0, 0xe0, RZ, 0xc0, !PT ;  /* 0x000000e000d97812 */ /* 0x000fe400078ec0ff */
[----:B------:R-:W-:Y:S02]  /*0060*/  SGXT.U32 R159, R159, 0x3 ;  /* 0x000000039f9f781a */ /* 0x000fe40000000000 */
[C---:B-1----:R-:W-:Y:S01]  /*0070*/  LEA R52, P0, R217.reuse, R96, 0x2 ;  /* 0x00000060d9347211 */ /* 0x042fe200078010ff */
[----:B------:R-:W-:Y:S01]  /*0080*/  IMAD.SHL.U32 R2, R217, 0x2, RZ ;  /* 0x00000002d9027824 */ /* 0x000fe200078e00ff */
[C---:B------:R-:W-:Y:S02]  /*0090*/  LOP3.LUT R169, R159.reuse, 0x20, RZ, 0xfc, !PT ;  /* 0x000000209fa97812 */ /* 0x040fe400078efcff */
[C---:B------:R-:W-:Y:S02]  /*00a0*/  LOP3.LUT R203, R159.reuse, 0x28, RZ, 0xfc, !PT ;  /* 0x000000289fcb7812 */ /* 0x040fe400078efcff */
[----:B------:R-:W-:Y:S01]  /*00b0*/  LOP3.LUT R213, R159, 0x30, RZ, 0xfc, !PT ;  /* 0x000000309fd57812 */ /* 0x000fe200078efcff */
[----:B------:R-:W-:Y:S01]  /*00c0*/  IMAD.SHL.U32 R8, R169, 0x40, RZ ;  /* 0x00000040a9087824 */ /* 0x000fe200078e00ff */
[----:B------:R-:W-:-:S02]  /*00d0*/  LOP3.LUT R153, R159, 0x38, RZ, 0xfc, !PT ;  /* 0x000000389f997812 */ /* 0x000fc400078efcff */
[----:B------:R-:W-:Y:S01]  /*00e0*/  LOP3.LUT R171, R159, 0x8, RZ, 0xfc, !PT ;  /* 0x000000089fab7812 */ /* 0x000fe200078efcff */
[----:B------:R-:W-:Y:S01]  /*00f0*/  IMAD.SHL.U32 R12, R213, 0x40, RZ ;  /* 0x00000040d50c7824 */ /* 0x000fe200078e00ff */
[----:B------:R-:W-:Y:S01]  /*0100*/  LOP3.LUT R175, R159, 0x18, RZ, 0xfc, !PT ;  /* 0x000000189faf7812 */ /* 0x000fe200078efcff */
[----:B------:R-:W-:Y:S01]  /*0110*/  IMAD.SHL.U32 R14, R153, 0x40, RZ ;  /* 0x00000040990e7824 */ /* 0x000fe200078e00ff */
[----:B------:R-:W-:Y:S02]  /*0120*/  LOP3.LUT R177, R159, 0x60, RZ, 0xfc, !PT ;  /* 0x000000609fb17812 */ /* 0x000fe400078efcff */
[----:B------:R-:W-:Y:S01]  /*0130*/  SHF.L.U32 R10, R203, 0x6, RZ ;  /* 0x00000006cb0a7819 */ /* 0x000fe200000006ff */
[----:B------:R-:W-:Y:S01]  /*0140*/  IMAD.SHL.U32 R6, R175, 0x40, RZ ;  /* 0x00000040af067824 */ /* 0x000fe200078e00ff */
[----:B------:R-:W-:Y:S01]  /*0150*/  LEA R62, P6, R203, R96, 0x7 ;  /* 0x00000060cb3e7211 */ /* 0x000fe200078c38ff */
[----:B------:R-:W-:Y:S01]  /*0160*/  IMAD.SHL.U32 R32, R177, 0x40, RZ ;  /* 0x00000040b1207824 */ /* 0x000fe200078e00ff */
[----:B------:R-:W-:-:S02]  /*0170*/  LOP3.LUT R167, R159, 0x68, RZ, 0xfc, !PT ;  /* 0x000000689fa77812 */ /* 0x000fc400078efcff */
[----:B------:R-:W-:Y:S02]  /*0180*/  LOP3.LUT R173, R159, 0x70, RZ, 0xfc, !PT ;  /* 0x000000709fad7812 */ /* 0x000fe400078efcff */
[----:B------:R-:W-:Y:S01]  /*0190*/  LEA.HI.X R53, R2, R97, RZ, 0x1, P0 ;  /* 0x0000006102357211 */ /* 0x000fe200000f0cff */
[----:B------:R-:W-:Y:S01]  /*01a0*/  IMAD.SHL.U32 R2, R171, 0x40, RZ ;  /* 0x00000040ab027824 */ /* 0x000fe200078e00ff */
[-C--:B------:R-:W-:Y:S01]  /*01b0*/  LEA R60, P5, R169, R96.reuse, 0x7 ;  /* 0x00000060a93c7211 */ /* 0x080fe200078a38ff */
[----:B------:R-:W-:Y:S01]  /*01c0*/  IMAD.SHL.U32 R34, R167, 0x40, RZ ;  /* 0x00000040a7227824 */ /* 0x000fe200078e00ff */
[-C--:B------:R-:W-:Y:S01]  /*01d0*/  LEA R64, P0, R213, R96.reuse, 0x7 ;  /* 0x00000060d5407211 */ /* 0x080fe200078038ff */
[----:B------:R-:W-:Y:S01]  /*01e0*/  IMAD.SHL.U32 R36, R173, 0x40, RZ ;  /* 0x00000040ad247824 */ /* 0x000fe200078e00ff */
[----:B------:R-:W-:Y:S02]  /*01f0*/  LEA R66, P1, R153, R96, 0x7 ;  /* 0x0000006099427211 */ /* 0x000fe400078238ff */
[----:B------:R-:W-:-:S02]  /*0200*/  LOP3.LUT R157, R159, 0x58, RZ, 0xfc, !PT ;  /* 0x000000589f9d7812 */ /* 0x000fc400078efcff */
[-C--:B------:R-:W-:Y:S02]  /*0210*/  LEA R54, P2, R171, R96.reuse, 0x7 ;  /* 0x00000060ab367211 */ /* 0x080fe400078438ff */
[-C--:B------:R-:W-:Y:S02]  /*0220*/  LEA R58, P4, R175, R96.reuse, 0x7 ;  /* 0x00000060af3a7211 */ /* 0x080fe400078838ff */
[----:B------:R-:W-:Y:S02]  /*0230*/  LEA.HI.X R63, R10, R97, RZ, 0x1, P6 ;  /* 0x000000610a3f7211 */ /* 0x000fe400030f0cff */
[----:B------:R-:W-:Y:S02]  /*0240*/  LEA R18, P6, R177, R96, 0x7 ;  /* 0x00000060b1127211 */ /* 0x000fe400078c38ff */
[C---:B------:R-:W-:Y:S02]  /*0250*/  LOP3.LUT R207, R159.reuse, 0x90, RZ, 0xfc, !PT ;  /* 0x000000909fcf7812 */ /* 0x040fe400078efcff */
[----:B------:R-:W-:-:S02]  /*0260*/  LOP3.LUT R193, R159, 0xa0, RZ, 0xfc, !PT ;  /* 0x000000a09fc17812 */ /* 0x000fc400078efcff */
[----:B------:R-:W-:Y:S01]  /*0270*/  LOP3.LUT R205, R159, 0xa8, RZ, 0xfc, !PT ;  /* 0x000000a89fcd7812 */ /* 0x000fe200078efcff */
[----:B------:R-:W-:Y:S01]  /*0280*/  IMAD.SHL.U32 R44, R207, 0x40, RZ ;  /* 0x00000040cf2c7824 */ /* 0x000fe200078e00ff */
[-C--:B------:R-:W-:Y:S01]  /*0290*/  LEA.HI.X R61, R8, R97.reuse, RZ, 0x1, P5 ;  /* 0x00000061083d7211 */ /* 0x080fe200028f0cff */
[----:B------:R-:W-:Y:S01]  /*02a0*/  IMAD.SHL.U32 R48, R193, 0x40, RZ ;  /* 0x00000040c1307824 */ /* 0x000fe200078e00ff */
[-C--:B------:R-:W-:Y:S01]  /*02b0*/  LEA.HI.X R65, R12, R97.reuse, RZ, 0x1, P0 ;  /* 0x000000610c417211 */ /* 0x080fe200000f0cff */
[----:B------:R-:W-:Y:S01]  /*02c0*/  IMAD.SHL.U32 R50, R205, 0x40, RZ ;  /* 0x00000040cd327824 */ /* 0x000fe200078e00ff */
[----:B------:R-:W-:Y:S02]  /*02d0*/  LEA.HI.X R67, R14, R97, RZ, 0x1, P1 ;  /* 0x000000610e437211 */ /* 0x000fe400008f0cff */
[----:B------:R-:W-:Y:S02]  /*02e0*/  LOP3.LUT R152, R0, 0x1f, RZ, 0xc0, !PT ;  /* 0x0000001f00987812 */ /* 0x000fe400078ec0ff */
[----:B------:R-:W-:-:S02]  /*02f0*/  SHF.L.U32 R30, R157, 0x6, RZ ;  /* 0x000000069d1e7819 */ /* 0x000fc400000006ff */
[-C--:B------:R-:W-:Y:S02]  /*0300*/  LEA.HI.X R55, R2, R97.reuse, RZ, 0x1, P2 ;  /* 0x0000006102377211 */ /* 0x080fe400010f0cff */
[----:B------:R-:W-:Y:S02]  /*0310*/  LEA.HI.X R59, R6, R97, RZ, 0x1, P4 ;  /* 0x00000061063b7211 */ /* 0x000fe400020f0cff */
[-C--:B------:R-:W-:Y:S01]  /*0320*/  LEA R74, P5, R157, R96.reuse, 0x7 ;  /* 0x000000609d4a7211 */ /* 0x080fe200078a38ff */
[----:B------:R-:W-:Y:S01]  /*0330*/  IMAD.WIDE.U32 R54, R152, 0x2, R54 ;  /* 0x0000000298367825 */ /* 0x000fe200078e0036 */
[-C--:B------:R-:W-:Y:S02]  /*0340*/  LEA R20, P0, R167, R96.reuse, 0x7 ;  /* 0x00000060a7147211 */ /* 0x080fe400078038ff */
[----:B------:R-:W-:Y:S02]  /*0350*/  LEA R22, P1, R173, R96, 0x7 ;  /* 0x00000060ad167211 */ /* 0x000fe400078238ff */
[----:B------:R-:W-:-:S02]  /*0360*/  LOP3.LUT R191, R159, 0x10, RZ, 0xfc, !PT ;  /* 0x000000109fbf7812 */ /* 0x000fc400078efcff */
[-C--:B------:R-:W-:Y:S01]  /*0370*/  LEA.HI.X R19, R32, R97.reuse, RZ, 0x1, P6 ;  /* 0x0000006120137211 */ /* 0x080fe200030f0cff */
[----:B------:R-:W-:Y:S01]  /*0380*/  IMAD.WIDE.U32 R58, R152, 0x2, R58 ;  /* 0x00000002983a7825 */ /* 0x000fe200078e003a */
[-C--:B------:R-:W-:Y:S01]  /*0390*/  LEA.HI.X R75, R30, R97.reuse, RZ, 0x1, P5 ;  /* 0x000000611e4b7211 */ /* 0x080fe200028f0cff */
[----:B------:R-:W2:Y:S01]  /*03a0*/  LDG.E.U16 R45, desc[UR14][R54.64+0x40] ;  /* 0x0000400e362d7981 */ /* 0x000ea2000c1e1500 */
[-C--:B------:R-:W-:Y:S01]  /*03b0*/  LEA.HI.X R21, R34, R97.reuse, RZ, 0x1, P0 ;  /* 0x0000006122157211 */ /* 0x080fe200000f0cff */
[----:B------:R-:W-:Y:S01]  /*03c0*/  IMAD.SHL.U32 R4, R191, 0x40, RZ ;  /* 0x00000040bf047824 */ /* 0x000fe200078e00ff */
[----:B------:R-:W-:Y:S01]  /*03d0*/  LEA.HI.X R23, R36, R97, RZ, 0x1, P1 ;  /* 0x0000006124177211 */ /* 0x000fe200008f0cff */
[C---:B------:R-:W-:Y:S01]  /*03e0*/  IMAD.WIDE.U32 R66, R152.reuse, 0x2, R66 ;  /* 0x0000000298427825 */ /* 0x040fe200078e0042 */
[----:B------:R-:W-:Y:S02]  /*03f0*/  LOP3.LUT R185, R159, 0x40, RZ, 0xfc, !PT ;  /* 0x000000409fb97812 */ /* 0x000fe400078efcff */
[-C--:B------:R-:W-:Y:S01]  /*0400*/  LEA R30, P5, R207, R96.reuse, 0x7 ;  /* 0x00000060cf1e7211 */ /* 0x080fe200078a38ff */
[----:B------:R-:W-:Y:S01]  /*0410*/  IMAD.WIDE.U32 R52, R152, 0x2, R52 ;  /* 0x0000000298347825 */ /* 0x000fe200078e0034 */
[----:B------:R-:W-:-:S02]  /*0420*/  LEA R34, P0, R193, R96, 0x7 ;  /* 0x00000060c1227211 */ /* 0x000fc400078038ff */
[-C--:B------:R-:W-:Y:S01]  /*0430*/  LEA R36, P1, R205, R96.reuse, 0x7 ;  /* 0x00000060cd247211 */ /* 0x080fe200078238ff */
[----:B------:R-:W-:Y:S01]  /*0440*/  IMAD.WIDE.U32 R18, R152, 0x2, R18 ;  /* 0x0000000298127825 */ /* 0x000fe200078e0012 */
[C---:B------:R-:W-:Y:S01]  /*0450*/  LOP3.LUT R163, R159.reuse, 0x48, RZ, 0xfc, !PT ;  /* 0x000000489fa37812 */ /* 0x040fe200078efcff */
[----:B------:R-:W3:Y:S01]  /*0460*/  LDG.E.U16 R43, desc[UR14][R52.64+0x40] ;  /* 0x0000400e342b7981 */ /* 0x000ee2000c1e1500 */
[----:B------:R-:W-:Y:S01]  /*0470*/  LOP3.LUT R195, R159, 0x50, RZ, 0xfc, !PT ;  /* 0x000000509fc37812 */ /* 0x000fe200078efcff */
[----:B------:R-:W-:Y:S01]  /*0480*/  IMAD.SHL.U32 R16, R185, 0x40, RZ ;  /* 0x00000040b9107824 */ /* 0x000fe200078e00ff */
[----:B------:R-:W-:Y:S01]  /*0490*/  LEA R56, P3, R191, R96, 0x7 ;  /* 0x00000060bf387211 */ /* 0x000fe200078638ff */
[----:B------:R-:W-:Y:S01]  /*04a0*/  IMAD.SHL.U32 R26, R163, 0x40, RZ ;  /* 0x00000040a31a7824 */ /* 0x000fe200078e00ff */
[-C--:B------:R-:W-:Y:S01]  /*04b0*/  LEA.HI.X R31, R44, R97.reuse, RZ, 0x1, P5 ;  /* 0x000000612c1f7211 */ /* 0x080fe200028f0cff */
[----:B------:R-:W-:Y:S01]  /*04c0*/  IMAD.SHL.U32 R28, R195, 0x40, RZ ;  /* 0x00000040c31c7824 */ /* 0x000fe200078e00ff */
[-C--:B------:R-:W-:Y:S01]  /*04d0*/  LEA.HI.X R35, R48, R97.reuse, RZ, 0x1, P0 ;  /* 0x0000006130237211 */ /* 0x080fe200000f0cff */
[----:B------:R-:W4:Y:S01]  /*04e0*/  LDG.E.U16 R44, desc[UR14][R54.64] ;  /* 0x0000000e362c7981 */ /* 0x000f22000c1e1500 */
[----:B------:R-:W-:-:S02]  /*04f0*/  LEA.HI.X R37, R50, R97, RZ, 0x1, P1 ;  /* 0x0000006132257211 */ /* 0x000fc400008f0cff */
[C---:B------:R-:W-:Y:S01]  /*0500*/  LOP3.LUT R181, R159.reuse, 0x78, RZ, 0xfc, !PT ;  /* 0x000000789fb57812 */ /* 0x040fe200078efcff */
[----:B------:R-:W5:Y:S01]  /*0510*/  LDG.E.U16 R48, desc[UR14][R58.64] ;  /* 0x0000000e3a307981 */ /* 0x000f62000c1e1500 */
[C---:B------:R-:W-:Y:S02]  /*0520*/  LOP3.LUT R189, R159.reuse, 0x80, RZ, 0xfc, !PT ;  /* 0x000000809fbd7812 */ /* 0x040fe400078efcff */
[----:B------:R-:W-:Y:S01]  /*0530*/  LOP3.LUT R215, R159, 0x98, RZ, 0xfc, !PT ;  /* 0x000000989fd77812 */ /* 0x000fe200078efcff */
[----:B------:R-:W2:Y:S01]  /*0540*/  LDG.E.U16 R50, desc[UR14][R58.64+0x40] ;  /* 0x0000400e3a327981 */ /* 0x000ea2000c1e1500 */
[-C--:B------:R-:W-:Y:S01]  /*0550*/  LEA R68, P2, R185, R96.reuse, 0x7 ;  /* 0x00000060b9447211 */ /* 0x080fe200078438ff */
[----:B------:R-:W-:Y:S01]  /*0560*/  IMAD.SHL.U32 R38, R181, 0x40, RZ ;  /* 0x00000040b5267824 */ /* 0x000fe200078e00ff */
[-C--:B------:R-:W-:Y:S01]  /*0570*/  LEA.HI.X R57, R4, R97.reuse, RZ, 0x1, P3 ;  /* 0x0000006104397211 */ /* 0x080fe200018f0cff */
[----:B------:R-:W3:Y:S01]  /*0580*/  LDG.E.U16 R55, desc[UR14][R66.64] ;  /* 0x0000000e42377981 */ /* 0x000ee2000c1e1500 */
[-C--:B------:R-:W-:Y:S01]  /*0590*/  LEA R70, P3, R163, R96.reuse, 0x7 ;  /* 0x00000060a3467211 */ /* 0x080fe200078638ff */
[----:B------:R-:W-:Y:S01]  /*05a0*/  IMAD.SHL.U32 R40, R189, 0x40, RZ ;  /* 0x00000040bd287824 */ /* 0x000fe200078e00ff */
[----:B------:R-:W-:Y:S01]  /*05b0*/  LEA R72, P4, R195, R96, 0x7 ;  /* 0x00000060c3487211 */ /* 0x000fe200078838ff */
[----:B------:R-:W-:Y:S01]  /*05c0*/  IMAD.SHL.U32 R46, R215, 0x40, RZ ;  /* 0x00000040d72e7824 */ /* 0x000fe200078e00ff */
[C---:B------:R-:W-:Y:S01]  /*05d0*/  LOP3.LUT R197, R159.reuse, 0x88, RZ, 0xfc, !PT ;  /* 0x000000889fc57812 */ /* 0x040fe200078efcff */
[----:B------:R-:W2:Y:S01]  /*05e0*/  LDG.E.U16 R58, desc[UR14][R66.64+0x40] ;  /* 0x0000400e423a7981 */ /* 0x000ea2000c1e1500 */
[----:B------:R-:W-:Y:S01]  /*05f0*/  LOP3.LUT R161, R159, 0xb0, RZ, 0xfc, !PT ;  /* 0x000000b09fa17812 */ /* 0x000fe200078efcff */
[----:B------:R-:W-:Y:S01]  /*0600*/  IMAD.WIDE.U32 R56, R152, 0x2, R56 ;  /* 0x0000000298387825 */ /* 0x000fe200078e0038 */
[----:B------:R-:W-:-:S02]  /*0610*/  LEA.HI.X R69, R16, R97, RZ, 0x1, P2 ;  /* 0x0000006110457211 */ /* 0x000fc400010f0cff */
[----:B------:R-:W-:Y:S01]  /*0620*/  LOP3.LUT R183, R159, 0xc0, RZ, 0xfc, !PT ;  /* 0x000000c09fb77812 */ /* 0x000fe200078efcff */
[----:B------:R-:W-:Y:S01]  /*0630*/  IMAD.SHL.U32 R76, R161, 0x40, RZ ;  /* 0x00000040a14c7824 */ /* 0x000fe200078e00ff */
[C---:B------:R-:W-:Y:S02]  /*0640*/  LOP3.LUT R201, R159.reuse, 0xd0, RZ, 0xfc, !PT ;  /* 0x000000d09fc97812 */ /* 0x040fe400078efcff */
[----:B------:R-:W-:Y:S01]  /*0650*/  LOP3.LUT R165, R159, 0xb8, RZ, 0xfc, !PT ;  /* 0x000000b89fa57812 */ /* 0x000fe200078efcff */
[----:B------:R-:W2:Y:S01]  /*0660*/  LDG.E.U16 R66, desc[UR14][R18.64] ;  /* 0x0000000e12427981 */ /* 0x000ea2000c1e1500 */
[----:B------:R-:W-:Y:S01]  /*0670*/  LEA R24, P2, R181, R96, 0x7 ;  /* 0x00000060b5187211 */ /* 0x000fe200078438ff */
[----:B------:R-:W-:Y:S01]  /*0680*/  IMAD.SHL.U32 R80, R183, 0x40, RZ ;  /* 0x00000040b7507824 */ /* 0x000fe200078e00ff */
[-C--:B------:R-:W-:Y:S01]  /*0690*/  LEA.HI.X R71, R26, R97.reuse, RZ, 0x1, P3 ;  /* 0x000000611a477211 */ /* 0x080fe200018f0cff */
[----:B------:R0:W2:Y:S01]  /*06a0*/  LDG.E.U16 R67, desc[UR14][R18.64+0x40] ;  /* 0x0000400e12437981 */ /* 0x0000a2000c1e1500 */
[----:B------:R-:W-:Y:S01]  /*06b0*/  LEA.HI.X R73, R28, R97, RZ, 0x1, P4 ;  /* 0x000000611c497211 */ /* 0x000fe200020f0cff */
[----:B------:R-:W-:Y:S01]  /*06c0*/  IMAD.SHL.U32 R84, R201, 0x40, RZ ;  /* 0x00000040c9547824 */ /* 0x000fe200078e00ff */
[----:B------:R-:W-:-:S02]  /*06d0*/  SHF.L.U32 R42, R197, 0x6, RZ ;  /* 0x00000006c52a7819 */ /* 0x000fc400000006ff */
[C---:B------:R-:W-:Y:S02]  /*06e0*/  LOP3.LUT R187, R159.reuse, 0xc8, RZ, 0xfc, !PT ;  /* 0x000000c89fbb7812 */ /* 0x040fe400078efcff */
[C---:B------:R-:W-:Y:S02]  /*06f0*/  LOP3.LUT R199, R159.reuse, 0xd8, RZ, 0xfc, !PT ;  /* 0x000000d89fc77812 */ /* 0x040fe400078efcff */
[----:B------:R-:W-:Y:S01]  /*0700*/  LOP3.LUT R211, R159, 0xe0, RZ, 0xfc, !PT ;  /* 0x000000e09fd37812 */ /* 0x000fe200078efcff */
[----:B0-----:R-:W0:Y:S01]  /*0710*/  LDC.64 R18, c[0x0][0x218] ;  /* 0x00008600ff127b82 */ /* 0x001e220000000a00 */
[-C--:B------:R-:W-:Y:S01]  /*0720*/  LEA R26, P3, R189, R96.reuse, 0x7 ;  /* 0x00000060bd1a7211 */ /* 0x080fe200078638ff */
[----:B------:R-:W-:Y:S01]  /*0730*/  IMAD.SHL.U32 R82, R187, 0x40, RZ ;  /* 0x00000040bb527824 */ /* 0x000fe200078e00ff */
[-C--:B------:R-:W-:Y:S01]  /*0740*/  LEA R28, P4, R197, R96.reuse, 0x7 ;  /* 0x00000060c51c7211 */ /* 0x080fe200078838ff */
[----:B------:R-:W-:Y:S01]  /*0750*/  IMAD.SHL.U32 R86, R199, 0x40, RZ ;  /* 0x00000040c7567824 */ /* 0x000fe200078e00ff */
[----:B------:R-:W-:Y:S01]  /*0760*/  LEA R32, P6, R215, R96, 0x7 ;  /* 0x00000060d7207211 */ /* 0x000fe200078c38ff */
[----:B------:R-:W-:Y:S01]  /*0770*/  IMAD.SHL.U32 R88, R211, 0x40, RZ ;  /* 0x00000040d3587824 */ /* 0x000fe200078e00ff */
[----:B------:R-:W-:-:S02]  /*0780*/  LOP3.LUT R179, R159, 0xe8, RZ, 0xfc, !PT ;  /* 0x000000e89fb37812 */ /* 0x000fc400078efcff */
[C---:B------:R-:W-:Y:S01]  /*0790*/  LOP3.LUT R209, R159.reuse, 0xf0, RZ, 0xfc, !PT ;  /* 0x000000f09fd17812 */ /* 0x040fe200078efcff */
[----:B------:R-:W-:Y:S01]  /*07a0*/  IMAD.WIDE.U32 R60, R152, 0x2, R60 ;  /* 0x00000002983c7825 */ /* 0x000fe200078e003c */
[-C--:B------:R-:W-:Y:S01]  /*07b0*/  LEA.HI.X R25, R38, R97.reuse, RZ, 0x1, P2 ;  /* 0x0000006126197211 */ /* 0x080fe200010f0cff */
[----:B------:R-:W2:Y:S01]  /*07c0*/  LDG.E.U16 R47, desc[UR14][R56.64+0x40] ;  /* 0x0000400e382f7981 */ /* 0x000ea2000c1e1500 */
[----:B------:R-:W-:Y:S01]  /*07d0*/  LOP3.LUT R159, R159, 0xf8, RZ, 0xfc, !PT ;  /* 0x000000f89f9f7812 */ /* 0x000fe200078efcff */
[----:B------:R-:W-:Y:S01]  /*07e0*/  IMAD.SHL.U32 R92, R209, 0x40, RZ ;  /* 0x00000040d15c7824 */ /* 0x000fe200078e00ff */
[----:B------:R-:W-:Y:S02]  /*07f0*/  LEA R38, P2, R161, R96, 0x7 ;  /* 0x00000060a1267211 */ /* 0x000fe400078438ff */
[----:B------:R-:W-:Y:S01]  /*0800*/  SHF.L.U32 R78, R165, 0x6, RZ ;  /* 0x00000006a54e7819 */ /* 0x000fe200000006ff */
[----:B------:R-:W-:Y:S01]  /*0810*/  IMAD.SHL.U32 R94, R159, 0x40, RZ ;  /* 0x000000409f5e7824 */ /* 0x000fe200078e00ff */
[-C--:B------:R-:W-:Y:S01]  /*0820*/  LEA.HI.X R27, R40, R97.reuse, RZ, 0x1, P3 ;  /* 0x00000061281b7211 */ /* 0x080fe200018f0cff */
[----:B------:R-:W-:Y:S01]  /*0830*/  IMAD.WIDE.U32 R64, R152, 0x2, R64 ;  /* 0x0000000298407825 */ /* 0x000fe200078e0040 */
[-C--:B------:R-:W-:Y:S01]  /*0840*/  LEA.HI.X R29, R42, R97.reuse, RZ, 0x1, P4 ;  /* 0x000000612a1d7211 */ /* 0x080fe200020f0cff */
[----:B------:R-:W3:Y:S01]  /*0850*/  LDG.E.U16 R49, desc[UR14][R60.64] ;  /* 0x0000000e3c317981 */ /* 0x000ee2000c1e1500 */
[----:B------:R-:W-:-:S02]  /*0860*/  LEA.HI.X R33, R46, R97, RZ, 0x1, P6 ;  /* 0x000000612e217211 */ /* 0x000fc400030f0cff */
[-C--:B------:R-:W-:Y:S02]  /*0870*/  LEA R40, P3, R165, R96.reuse, 0x7 ;  /* 0x00000060a5287211 */ /* 0x080fe400078638ff */
[-C--:B------:R-:W-:Y:S01]  /*0880*/  LEA.HI.X R39, R76, R97.reuse, RZ, 0x1, P2 ;  /* 0x000000614c277211 */ /* 0x080fe200010f0cff */
[C---:B------:R-:W-:Y:S01]  /*0890*/  IMAD.WIDE.U32 R68, R152.reuse, 0x2, R68 ;  /* 0x0000000298447825 */ /* 0x040fe200078e0044 */
[-C--:B------:R-:W-:Y:S01]  /*08a0*/  LEA R2, P4, R183, R96.reuse, 0x7 ;  /* 0x00000060b7027211 */ /* 0x080fe200078838ff */
[----:B------:R-:W4:Y:S01]  /*08b0*/  LDG.E.U16 R42, desc[UR14][R52.64] ;  /* 0x0000000e342a7981 */ /* 0x000f22000c1e1500 */
[----:B------:R-:W-:Y:S01]  /*08c0*/  LEA R6, P6, R201, R96, 0x7 ;  /* 0x00000060c9067211 */ /* 0x000fe200078c38ff */
[----:B------:R-:W-:Y:S01]  /*08d0*/  IMAD.WIDE.U32 R70, R152, 0x2, R70 ;  /* 0x0000000298467825 */ /* 0x000fe200078e0046 */
[-C--:B------:R-:W-:Y:S01]  /*08e0*/  LEA.HI.X R41, R78, R97.reuse, RZ, 0x1, P3 ;  /* 0x000000614e297211 */ /* 0x080fe200018f0cff */
[----:B------:R-:W5:Y:S01]  /*08f0*/  LDG.E.U16 R46, desc[UR14][R56.64] ;  /* 0x0000000e382e7981 */ /* 0x000f62000c1e1500 */
[----:B------:R-:W-:-:S02]  /*0900*/  LEA.HI.X R3, R80, R97, RZ, 0x1, P4 ;  /* 0x0000006150037211 */ /* 0x000fc400020f0cff */
[----:B------:R-:W-:Y:S01]  /*0910*/  LEA.HI.X R7, R84, R97, RZ, 0x1, P6 ;  /* 0x0000006154077211 */ /* 0x000fe200030f0cff */
[C---:B------:R-:W-:Y:S01]  /*0920*/  IMAD.WIDE.U32 R74, R152.reuse, 0x2, R74 ;  /* 0x00000002984a7825 */ /* 0x040fe200078e004a */
[----:B------:R-:W-:Y:S01]  /*0930*/  SHF.L.U32 R90, R179, 0x6, RZ ;  /* 0x00000006b35a7819 */ /* 0x000fe200000006ff */
[----:B------:R-:W2:Y:S01]  /*0940*/  LDG.E.U16 R52, desc[UR14][R60.64+0x40] ;  /* 0x0000400e3c347981 */ /* 0x000ea2000c1e1500 */
[-C--:B------:R-:W-:Y:S01]  /*0950*/  LEA R4, P5, R187, R96.reuse, 0x7 ;  /* 0x00000060bb047211 */ /* 0x080fe200078a38ff */
[C---:B------:R-:W-:Y:S01]  /*0960*/  IMAD.WIDE.U32 R20, R152.reuse, 0x2, R20 ;  /* 0x0000000298147825 */ /* 0x040fe200078e0014 */
[-C--:B------:R-:W-:Y:S01]  /*0970*/  LEA R8, P0, R199, R96.reuse, 0x7 ;  /* 0x00000060c7087211 */ /* 0x080fe200078038ff */
[----:B------:R-:W2:Y:S01]  /*0980*/  LDG.E.U16 R54, desc[UR14][R64.64] ;  /* 0x0000000e40367981 */ /* 0x000ea2000c1e1500 */
[-C--:B------:R-:W-:Y:S01]  /*0990*/  LEA R10, P1, R211, R96.reuse, 0x7 ;  /* 0x00000060d30a7211 */ /* 0x080fe200078238ff */
[----:B------:R-:W-:Y:S01]  /*09a0*/  IMAD.WIDE.U32 R22, R152, 0x2, R22 ;  /* 0x0000000298167825 */ /* 0x000fe200078e0016 */
[-C--:B------:R-:W-:Y:S01]  /*09b0*/  LEA R12, P2, R179, R96.reuse, 0x7 ;  /* 0x00000060b30c7211 */ /* 0x080fe200078438ff */
[----:B------:R-:W2:Y:S01]  /*09c0*/  LDG.E.U16 R56, desc[UR14][R64.64+0x40] ;  /* 0x0000400e40387981 */ /* 0x000ea2000c1e1500 */
[----:B------:R-:W-:-:S02]  /*09d0*/  LEA R14, P3, R209, R96, 0x7 ;  /* 0x00000060d10e7211 */ /* 0x000fc400078638ff */
[----:B------:R-:W-:Y:S01]  /*09e0*/  LEA R16, P4, R159, R96, 0x7 ;  /* 0x000000609f107211 */ /* 0x000fe200078838ff */
[----:B------:R-:W-:Y:S01]  /*09f0*/  IMAD.WIDE.U32 R26, R152, 0x2, R26 ;  /* 0x00000002981a7825 */ /* 0x000fe200078e001a */
[-C--:B------:R-:W-:Y:S01]  /*0a00*/  LEA.HI.X R5, R82, R97.reuse, RZ, 0x1, P5 ;  /* 0x0000006152057211 */ /* 0x080fe200028f0cff */
[----:B------:R-:W2:Y:S01]  /*0a10*/  LDG.E.U16 R57, desc[UR14][R68.64] ;  /* 0x0000000e44397981 */ /* 0x000ea2000c1e1500 */
[-C--:B------:R-:W-:Y:S01]  /*0a20*/  LEA.HI.X R9, R86, R97.reuse, RZ, 0x1, P0 ;  /* 0x0000006156097211 */ /* 0x080fe200000f0cff */
[----:B------:R-:W-:Y:S01]  /*0a30*/  IMAD.WIDE.U32 R28, R152, 0x2, R28 ;  /* 0x00000002981c7825 */ /* 0x000fe200078e001c */
[-C--:B------:R-:W-:Y:S01]  /*0a40*/  LEA.HI.X R11, R88, R97.reuse, RZ, 0x1, P1 ;  /* 0x00000061580b7211 */ /* 0x080fe200008f0cff */
[----:B------:R-:W2:Y:S01]  /*0a50*/  LDG.E.U16 R59, desc[UR14][R68.64+0x40] ;  /* 0x0000400e443b7981 */ /* 0x000ea2000c1e1500 */
[-C--:B------:R-:W-:Y:S01]  /*0a60*/  LEA.HI.X R13, R90, R97.reuse, RZ, 0x1, P2 ;  /* 0x000000615a0d7211 */ /* 0x080fe200010f0cff */
[----:B------:R-:W-:Y:S01]  /*0a70*/  IMAD.WIDE.U32 R30, R152, 0x2, R30 ;  /* 0x00000002981e7825 */ /* 0x000fe200078e001e */
[-C--:B------:R-:W-:Y:S01]  /*0a80*/  LEA.HI.X R15, R92, R97.reuse, RZ, 0x1, P3 ;  /* 0x000000615c0f7211 */ /* 0x080fe200018f0cff */
[----:B------:R-:W2:Y:S01]  /*0a90*/  LDG.E.U16 R60, desc[UR14][R70.64] ;  /* 0x0000000e463c7981 */ /* 0x000ea2000c1e1500 */
[----:B------:R-:W-:Y:S01]  /*0aa0*/  LEA.HI.X R17, R94, R97, RZ, 0x1, P4 ;  /* 0x000000615e117211 */ /* 0x000fe200020f0cff */
[----:B------:R-:W-:-:S02]  /*0ab0*/  IMAD.WIDE.U32 R36, R152, 0x2, R36 ;  /* 0x0000000298247825 */ /* 0x000fc400078e0024 */
[----:B------:R-:W2:Y:S02]  /*0ac0*/  LDG.E.U16 R61, desc[UR14][R70.64+0x40] ;  /* 0x0000400e463d7981 */ /* 0x000ea4000c1e1500 */
[C---:B------:R-:W-:Y:S02]  /*0ad0*/  IMAD.WIDE.U32 R38, R152.reuse, 0x2, R38 ;  /* 0x0000000298267825 */ /* 0x040fe400078e0026 */
[----:B------:R-:W2:Y:S02]  /*0ae0*/  LDG.E.U16 R64, desc[UR14][R74.64] ;  /* 0x0000000e4a407981 */ /* 0x000ea4000c1e1500 */
[C---:B------:R-:W-:Y:S02]  /*0af0*/  IMAD.WIDE.U32 R62, R152.reuse, 0x2, R62 ;  /* 0x00000002983e7825 */ /* 0x040fe400078e003e */
[----:B------:R-:W2:Y:S02]  /*0b00*/  LDG.E.U16 R65, desc[UR14][R74.64+0x40] ;  /* 0x0000400e4a417981 */ /* 0x000ea4000c1e1500 */
        /* <DEDUP_REMOVED lines=26> */
[C---:B------:R-:W-:Y:S02]  /*0cb0*/  IMAD.SHL.U32 R170, R217.reuse, 0x4, RZ ;  /* 0x00000004d9aa7824 */ /* 0x040fe400078e00ff */
[----:B------:R-:W2:Y:S04]  /*0cc0*/  LDG.E.U16 R30, desc[UR14][R38.64+0x40] ;  /* 0x0000400e261e7981 */ /* 0x000ea8000c1e1500 */
[----:B------:R-:W2:Y:S04]  /*0cd0*/  LDG.E.U16 R51, desc[UR14][R62.64] ;  /* 0x0000000e3e337981 */ /* 0x000ea8000c1e1500 */
[----:B------:R-:W2:Y:S04]  /*0ce0*/  LDG.E.U16 R53, desc[UR14][R62.64+0x40] ;  /* 0x0000400e3e357981 */ /* 0x000ea8000c1e1500 */
[----:B------:R-:W2:Y:S04]  /*0cf0*/  LDG.E.U16 R37, desc[UR14][R6.64] ;  /* 0x0000000e06257981 */ /* 0x000ea8000c1e1500 */
[----:B------:R0:W2:Y:S04]  /*0d00*/  LDG.E.U16 R38, desc[UR14][R6.64+0x40] ;  /* 0x0000400e06267981 */ /* 0x0000a8000c1e1500 */
[----:B------:R-:W2:Y:S04]  /*0d10*/  LDG.E.U16 R62, desc[UR14][R72.64] ;  /* 0x0000000e483e7981 */ /* 0x000ea8000c1e1500 */
[----:B------:R-:W2:Y:S01]  /*0d20*/  LDG.E.U16 R63, desc[UR14][R72.64+0x40] ;  /* 0x0000400e483f7981 */ /* 0x000ea2000c1e1500 */
[----:B0-----:R-:W-:-:S03]  /*0d30*/  LEA R6, P0, R217, R18, 0x3 ;  /* 0x00000012d9067211 */ /* 0x001fc600078018ff */
[----:B------:R-:W2:Y:S01]  /*0d40*/  LDG.E.U16 R23, desc[UR14][R32.64] ;  /* 0x0000000e20177981 */ /* 0x000ea2000c1e1500 */
[----:B------:R-:W-:Y:S01]  /*0d50*/  IMAD.SHL.U32 R168, R171, 0x80, RZ ;  /* 0x00000080aba87824 */ /* 0x000fe200078e00ff */
[----:B------:R-:W-:Y:S01]  /*0d60*/  LEA.HI.X R7, R170, R19, RZ, 0x1, P0 ;  /* 0x00000013aa077211 */ /* 0x000fe200000f0cff */
[----:B------:R-:W-:Y:S01]  /*0d70*/  IMAD.SHL.U32 R160, R191, 0x80, RZ ;  /* 0x00000080bfa07824 */ /* 0x000fe200078e00ff */
[----:B------:R-:W2:Y:S01]  /*0d80*/  LDG.E.U16 R26, desc[UR14][R34.64+0x40] ;  /* 0x0000400e221a7981 */ /* 0x000ea2000c1e1500 */
[----:B------:R-:W-:-:S03]  /*0d90*/  IMAD.SHL.U32 R158, R169, 0x80, RZ ;  /* 0x00000080a99e7824 */ /* 0x000fc600078e00ff */
[----:B------:R-:W2:Y:S01]  /*0da0*/  LDG.E.U16 R72, desc[UR14][R24.64] ;  /* 0x0000000e18487981 */ /* 0x000ea2000c1e1500 */
[----:B------:R-:W-:-:S03]  /*0db0*/  IMAD.SHL.U32 R164, R203, 0x80, RZ ;  /* 0x00000080cba47824 */ /* 0x000fc600078e00ff */
[----:B------:R-:W2:Y:S01]  /*0dc0*/  LDG.E.U16 R73, desc[UR14][R24.64+0x40] ;  /* 0x0000400e18497981 */ /* 0x000ea2000c1e1500 */
[----:B------:R-:W-:Y:S01]  /*0dd0*/  IMAD.SHL.U32 R156, R213, 0x80, RZ ;  /* 0x00000080d59c7824 */ /* 0x000fe200078e00ff */
[----:B------:R-:W-:Y:S01]  /*0de0*/  SHF.L.U32 R166, R175, 0x7, RZ ;  /* 0x00000007afa67819 */ /* 0x000fe200000006ff */
[----:B------:R-:W-:Y:S01]  /*0df0*/  IMAD.SHL.U32 R162, R153, 0x80, RZ ;  /* 0x0000008099a27824 */ /* 0x000fe200078e00ff */
[----:B------:R-:W2:Y:S04]  /*0e00*/  LDG.E.U16 R31, desc[UR14][R40.64] ;  /* 0x0000000e281f7981 */ /* 0x000ea8000c1e1500 */
[----:B------:R-:W2:Y:S04]  /*0e10*/  LDG.E.U16 R36, desc[UR14][R4.64+0x40] ;  /* 0x0000400e04247981 */ /* 0x000ea8000c1e1500 */
[----:B------:R-:W2:Y:S04]  /*0e20*/  LDG.E.U16 R24, desc[UR14][R32.64+0x40] ;  /* 0x0000400e20187981 */ /* 0x000ea8000c1e1500 */
[----:B------:R-:W2:Y:S04]  /*0e30*/  LDG.E.U16 R25, desc[UR14][R34.64] ;  /* 0x0000000e22197981 */ /* 0x000ea8000c1e1500 */
[----:B------:R-:W2:Y:S04]  /*0e40*/  LDG.E.U16 R39, desc[UR14][R8.64] ;  /* 0x0000000e08277981 */ /* 0x000ea8000c1e1500 */
[----:B------:R-:W2:Y:S04]  /*0e50*/  LDG.E.U16 R32, desc[UR14][R40.64+0x40] ;  /* 0x0000400e28207981 */ /* 0x000ea8000c1e1500 */
[----:B------:R-:W2:Y:S04]  /*0e60*/  LDG.E.U16 R33, desc[UR14][R2.64] ;  /* 0x0000000e02217981 */ /* 0x000ea8000c1e1500 */
[----:B------:R0:W2:Y:S04]  /*0e70*/  LDG.E.U16 R34, desc[UR14][R2.64+0x40] ;  /* 0x0000400e02227981 */ /* 0x0000a8000c1e1500 */
[----:B------:R1:W2:Y:S04]  /*0e80*/  LDG.E.U16 R35, desc[UR14][R4.64] ;  /* 0x0000000e04237981 */ /* 0x0002a8000c1e1500 */
[----:B------:R1:W2:Y:S01]  /*0e90*/  LDG.E.U16 R40, desc[UR14][R8.64+0x40] ;  /* 0x0000400e08287981 */ /* 0x0002a2000c1e1500 */
[----:B0-----:R-:W-:-:S03]  /*0ea0*/  LEA R2, P0, R171, R18, 0x8 ;  /* 0x00000012ab027211 */ /* 0x001fc600078040ff */
[----:B------:R-:W2:Y:S01]  /*0eb0*/  LDG.E.U16 R41, desc[UR14][R10.64] ;  /* 0x0000000e0a297981 */ /* 0x000ea2000c1e1500 */
[----:B-1----:R-:W-:-:S03]  /*0ec0*/  LEA R4, P1, R191, R18, 0x8 ;  /* 0x00000012bf047211 */ /* 0x002fc600078240ff */
[----:B------:R0:W2:Y:S01]  /*0ed0*/  LDG.E.U16 R77, desc[UR14][R10.64+0x40] ;  /* 0x0000400e0a4d7981 */ /* 0x0000a2000c1e1500 */
[----:B------:R-:W-:-:S03]  /*0ee0*/  LEA R8, P2, R175, R18, 0x8 ;  /* 0x00000012af087211 */ /* 0x000fc600078440ff */
[----:B------:R-:W2:Y:S04]  /*0ef0*/  LDG.E.U16 R78, desc[UR14][R12.64] ;  /* 0x0000000e0c4e7981 */ /* 0x000ea8000c1e1500 */
[----:B------:R1:W2:Y:S01]  /*0f00*/  LDG.E.U16 R79, desc[UR14][R12.64+0x40] ;  /* 0x0000400e0c4f7981 */ /* 0x0002a2000c1e1500 */
[----:B0-----:R-:W-:-:S03]  /*0f10*/  LEA R10, P3, R169, R18, 0x8 ;  /* 0x00000012a90a7211 */ /* 0x001fc600078640ff */
[----:B------:R-:W2:Y:S04]  /*0f20*/  LDG.E.U16 R80, desc[UR14][R14.64] ;  /* 0x0000000e0e507981 */ /* 0x000ea8000c1e1500 */
[----:B------:R0:W2:Y:S01]  /*0f30*/  LDG.E.U16 R81, desc[UR14][R14.64+0x40] ;  /* 0x0000400e0e517981 */ /* 0x0000a2000c1e1500 */
[----:B-1----:R-:W-:-:S03]  /*0f40*/  LEA R12, P4, R203, R18, 0x8 ;  /* 0x00000012cb0c7211 */ /* 0x002fc600078840ff */
[----:B------:R-:W2:Y:S04]  /*0f50*/  LDG.E.U16 R82, desc[UR14][R16.64] ;  /* 0x0000000e10527981 */ /* 0x000ea8000c1e1500 */
[----:B------:R1:W2:Y:S01]  /*0f60*/  LDG.E.U16 R83, desc[UR14][R16.64+0x40] ;  /* 0x0000400e10537981 */ /* 0x0002a2000c1e1500 */
[-C--:B0-----:R-:W-:Y:S02]  /*0f70*/  LEA R14, P5, R213, R18.reuse, 0x8 ;  /* 0x00000012d50e7211 */ /* 0x081fe400078a40ff */
[-C--:B------:R-:W-:Y:S02]  /*0f80*/  LEA.HI.X R3, R168, R19.reuse, RZ, 0x1, P0 ;  /* 0x00000013a8037211 */ /* 0x080fe400000f0cff */
[----:B------:R-:W-:Y:S02]  /*0f90*/  LEA.HI.X R5, R160, R19, RZ, 0x1, P1 ;  /* 0x00000013a0057211 */ /* 0x000fe400008f0cff */
[----:B-1----:R-:W-:-:S02]  /*0fa0*/  LEA R16, P6, R153, R18, 0x8 ;  /* 0x0000001299107211 */ /* 0x002fc400078c40ff */
[-C--:B------:R-:W-:Y:S02]  /*0fb0*/  LEA.HI.X R9, R166, R19.reuse, RZ, 0x1, P2 ;  /* 0x00000013a6097211 */ /* 0x080fe400010f0cff */
[-C--:B------:R-:W-:Y:S02]  /*0fc0*/  LEA.HI.X R11, R158, R19.reuse, RZ, 0x1, P3 ;  /* 0x000000139e0b7211 */ /* 0x080fe400018f0cff */
[-C--:B------:R-:W-:Y:S02]  /*0fd0*/  LEA.HI.X R13, R164, R19.reuse, RZ, 0x1, P4 ;  /* 0x00000013a40d7211 */ /* 0x080fe400020f0cff */
[-C--:B------:R-:W-:Y:S02]  /*0fe0*/  LEA.HI.X R15, R156, R19.reuse, RZ, 0x1, P5 ;  /* 0x000000139c0f7211 */ /* 0x080fe400028f0cff */
[----:B------:R-:W-:Y:S01]  /*0ff0*/  LEA.HI.X R17, R162, R19, RZ, 0x1, P6 ;  /* 0x00000013a2117211 */ /* 0x000fe200030f0cff */
[----:B------:R-:W-:-:S04]  /*1000*/  IMAD.WIDE.U32 R6, R152, 0x2, R6 ;  /* 0x0000000298067825 */ /* 0x000fc800078e0006 */
[C---:B------:R-:W-:Y:S01]  /*1010*/  IMAD.WIDE.U32 R2, R152.reuse, 0x2, R2 ;  /* 0x0000000298027825 */ /* 0x040fe200078e0002 */
[----:B------:R-:W2:Y:S03]  /*1020*/  LDG.E.U16 R18, desc[UR14][R6.64] ;  /* 0x0000000e06127981 */ /* 0x000ea6000c1e1500 */
        /* <DEDUP_REMOVED lines=11> */
[----:B------:R-:W2:Y:S04]  /*10e0*/  LDG.E.U16 R94, desc[UR14][R8.64] ;  /* 0x0000000e085e7981 */ /* 0x000ea8000c1e1500 */
        /* <DEDUP_REMOVED lines=24> */
[----:B------:R-:W2:Y:S01]  /*1270*/  LDG.E.U16 R3, desc[UR14][R16.64+0xc0] ;  /* 0x0000c00e10037981 */ /* 0x000ea2000c1e1500 */
[----:B------:R-:W1:Y:S01]  /*1280*/  S2UR UR12, SR_CgaCtaId ;  /* 0x00000000000c79c3 */ /* 0x000e620000008800 */
[----:B0-----:R-:W-:Y:S01]  /*1290*/  IMAD R5, R152, 0x2, R170 ;  /* 0x0000000298057824 */ /* 0x001fe200078e02aa */
[----:B------:R-:W-:Y:S01]  /*12a0*/  SHF.R.U32.HI R4, RZ, 0x1, R217 ;  /* 0x00000001ff047819 */ /* 0x000fe200000116d9 */
[----:B------:R-:W-:-:S03]  /*12b0*/  UMOV UR4, 0x400 ;  /* 0x0000040000047882 */ /* 0x000fc60000000000 */
[----:B------:R-:W-:Y:S02]  /*12c0*/  LOP3.LUT R5, R5, R4, RZ, 0x3c, !PT ;  /* 0x0000000405057212 */ /* 0x000fe400078e3cff */
[----:B------:R-:W-:Y:S01]  /*12d0*/  SHF.R.U32.HI R4, RZ, 0x5, R0 ;  /* 0x00000005ff047819 */ /* 0x000fe20000011600 */
[----:B-1----:R-:W-:-:S03]  /*12e0*/  ULEA UR12, UR12, UR4, 0x18 ;  /* 0x000000040c0c7291 */ /* 0x002fc6000f8ec03f */
[----:B------:R-:W-:Y:S02]  /*12f0*/  R2UR UR4, R4 ;  /* 0x00000000040472ca */ /* 0x000fe400000e0000 */
[----:B------:R-:W-:-:S04]  /*1300*/  LOP3.LUT R4, R5, 0x40, RZ, 0x3c, !PT ;  /* 0x0000004005047812 */ /* 0x000fc800078e3cff */
[----:B----4-:R-:W-:Y:S04]  /*1310*/  STS.U16 [R5+UR12], R42 ;  /* 0x0000002a05007988 */ /* 0x010fe8000800040c */
[----:B------:R-:W-:Y:S04]  /*1320*/  STS.U16 [R5+UR12+0x400], R44 ;  /* 0x0004002c05007988 */ /* 0x000fe8000800040c */
[----:B-----5:R-:W-:Y:S04]  /*1330*/  STS.U16 [R5+UR12+0x800], R46 ;  /* 0x0008002e05007988 */ /* 0x020fe8000800040c */
[----:B------:R-:W-:Y:S04]  /*1340*/  STS.U16 [R5+UR12+0xc00], R48 ;  /* 0x000c003005007988 */ /* 0x000fe8000800040c */
[----:B---3--:R-:W-:Y:S04]  /*1350*/  STS.U16 [R5+UR12+0x1000], R49 ;  /* 0x0010003105007988 */ /* 0x008fe8000800040c */
[----:B--2---:R-:W-:Y:S04]  /*1360*/  STS.U16 [R5+UR12+0x1400], R51 ;  /* 0x0014003305007988 */ /* 0x004fe8000800040c */
[----:B------:R-:W-:Y:S04]  /*1370*/  STS.U16 [R5+UR12+0x1800], R54 ;  /* 0x0018003605007988 */ /* 0x000fe8000800040c */
        /* <DEDUP_REMOVED lines=25> */
[----:B------:R-:W-:Y:S04]  /*1510*/  STS.U16 [R4+UR12], R43 ;  /* 0x0000002b04007988 */ /* 0x000fe8000800040c */
        /* <DEDUP_REMOVED lines=46> */
[----:B------:R0:W-:Y:S04]  /*1800*/  STS.U16 [R5+UR12+0xbc00], R108 ;  /* 0x00bc006c05007988 */ /* 0x0001e8000800040c */
        /* <DEDUP_REMOVED lines=13> */
[----:B------:R-:W-:Y:S01]  /*18e0*/  STS.U16 [R4+UR12+0xb800], R7 ;  /* 0x00b8000704007988 */ /* 0x000fe2000800040c */
[----:B------:R-:W-:-:S02]  /*18f0*/  UIADD3 UR5, UR12, 0x8000, URZ ;  /* 0x000080000c057890 */ /* 0x000fc4000fffe03f */
[----:B------:R-:W-:Y:S01]  /*1900*/  USHF.L.U32 UR4, UR4, 0x7, URZ ;  /* 0x0000000704047899 */ /* 0x000fe2000800063f */
[----:B------:R2:W-:Y:S04]  /*1910*/  STS.U16 [R4+UR12+0x9c00], R2 ;  /* 0x009c000204007988 */ /* 0x0005e8000800040c */
[----:B------:R3:W-:Y:S01]  /*1920*/  STS.U16 [R4+UR12+0xbc00], R3 ;  /* 0x00bc000304007988 */ /* 0x0007e2000800040c */
[----:B------:R-:W-:Y:S01]  /*1930*/  UMOV UR7, 0x40000040 ;  /* 0x4000004000077882 */ /* 0x000fe20000000000 */
[----:B0-----:R-:W-:Y:S01]  /*1940*/  SHF.R.S32.HI R5, RZ, 0x5, R0 ;  /* 0x00000005ff057819 */ /* 0x001fe20000011400 */
[----:B-1----:R-:W0:Y:S08]  /*1950*/  LDC.64 R154, c[0x0][0x220] ;  /* 0x00008800ff9a7b82 */ /* 0x002e300000000a00 */
[----:B------:R-:W-:Y:S01]  /*1960*/  BAR.SYNC.DEFER_BLOCKING 0x0 ;  /* 0x0000000000007b1d */ /* 0x000fe20000010000 */
[----:B------:R-:W-:-:S02]  /*1970*/  USHF.R.U32.HI UR5, URZ, 0x4, UR5 ;  /* 0x000000043f057899 */ /* 0x000fc40008011605 */
[----:B------:R-:W-:Y:S02]  /*1980*/  ULOP3.LUT UR4, UR4, 0x200, URZ, 0xc0, !UPT ;  /* 0x0000020004047892 */ /* 0x000fe4000f8ec03f */
[----:B------:R-:W-:Y:S02]  /*1990*/  USGXT.U32 UR9, UR5, 0xe ;  /* 0x0000000e0509789a */ /* 0x000fe40008000000 */
[----:B------:R-:W-:Y:S02]  /*19a0*/  ULEA.HI UR4, UR12, UR4, URZ, 0x1c ;  /* 0x000000040c047291 */ /* 0x000fe4000f8fe03f */
[----:B------:R-:W-:Y:S02]  /*19b0*/  ULOP3.LUT UR6, UR9, 0x2000000, URZ, 0xfc, !UPT ;  /* 0x0200000009067892 */ /* 0x000fe4000f8efc3f */
[----:B------:R-:W-:Y:S01]  /*19c0*/  ULOP3.LUT UR8, UR4, 0x3fff, URZ, 0xc0, !UPT ;  /* 0x00003fff04087892 */ /* 0x000fe2000f8ec03f */
[----:B------:R-:W-:-:S06]  /*19d0*/  UMOV UR5, 0x40000040 ;  /* 0x4000004000057882 */ /* 0x000fcc0000000000 */
[----:B------:R-:W-:Y:S01]  /*19e0*/  UMOV UR4, UR8 ;  /* 0x0000000800047c82 */ /* 0x000fe20008000000 */
[----:B------:R-:W-:-:S06]  /*19f0*/  WARPGROUP.ARRIVE ;  /* 0x00000000000079c5 */ /* 0x000fcc0000000000 */
[----:B------:R-:W-:Y:S01]  /*1a00*/  HGMMA.64x128x16.F32 R88, gdesc[UR4].tnspB, RZ, !UPT ;  /* 0x41e00000045879f0 */ /* 0x000fe2000c7008ff */
[----:B------:R-:W-:Y:S02]  /*1a10*/  UIADD3 UR10, UP1, UR9, 0x2000080, URZ ;  /* 0x02000080090a7890 */ /* 0x000fe4000ff3e03f */
[----:B------:R-:W-:Y:S01]  /*1a20*/  UIADD3 UR8, UP0, UR8, 0x2, URZ ;  /* 0x0000000208087890 */ /* 0x000fe2000ff1e03f */
[----:B------:R-:W-:Y:S01]  /*1a30*/  UMOV UR4, URZ ;  /* 0x0000003f00047c82 */ /* 0x000fe20008000000 */
[----:B------:R-:W-:Y:S02]  /*1a40*/  UMOV UR5, URZ ;  /* 0x0000003f00057c82 */ /* 0x000fe40008000000 */
[----:B------:R-:W-:Y:S02]  /*1a50*/  UIADD3.X UR9, UR4, 0x40000040, URZ, UP0, !UPT ;  /* 0x4000004004097890 */ /* 0x000fe400087fe43f */
[----:B------:R-:W-:-:S09]  /*1a60*/  UIADD3.X UR11, UR5, 0x40000040, URZ, UP1, !UPT ;  /* 0x40000040050b7890 */ /* 0x000fd20008ffe43f */
[----:B------:R-:W-:Y:S01]  /*1a70*/  HGMMA.64x128x16.F32 R88, gdesc[UR8].tnspB, R88 ;  /* 0x41e00000085879f0 */ /* 0x000fe20008700858 */
[----:B------:R-:W-:Y:S02]  /*1a80*/  UIADD3.64 UR18, UR10, 0x80, URZ ;  /* 0x000000800a127897 */ /* 0x000fe4000fffe03f */
[----:B------:R-:W-:Y:S02]  /*1a90*/  UIADD3.64 UR16, UR8, 0x2, URZ ;  /* 0x0000000208107897 */ /* 0x000fe4000fffe03f */
[----:B------:R-:W-:Y:S02]  /*1aa0*/  UIADD3.64 UR22, UR10, 0x100, URZ ;  /* 0x000001000a167897 */ /* 0x000fe4000fffe03f */
[----:B------:R-:W-:-:S05]  /*1ab0*/  UIADD3.64 UR20, UR8, 0x4, URZ ;  /* 0x0000000408147897 */ /* 0x000fca000fffe03f */
[----:B------:R-:W-:Y:S01]  /*1ac0*/  HGMMA.64x128x16.F32 R88, gdesc[UR16].tnspB, R88 ;  /* 0x41e00000105879f0 */ /* 0x000fe20008700858 */
[----:B------:R-:W-:-:S11]  /*1ad0*/  UIADD3.64 UR4, UR8, 0x3fe, URZ ;  /* 0x000003fe08047897 */ /* 0x000fd6000fffe03f */
[----:B------:R-:W-:-:S12]  /*1ae0*/  HGMMA.64x128x16.F32 R88, gdesc[UR20].tnspB, R88 ;  /* 0x41e00000145879f0 */ /* 0x000fd80008700858 */
[----:B------:R-:W-:Y:S01]  /*1af0*/  HGMMA.64x128x16.F32 R24, gdesc[UR4].tnspB, RZ, !UPT ;  /* 0x41e00000041879f0 */ /* 0x000fe2000c7008ff */
[----:B------:R-:W-:Y:S01]  /*1b00*/  UIADD3.64 UR4, UR8, 0x400, URZ ;  /* 0x0000040008047897 */ /* 0x000fe2000fffe03f */
[----:B------:R-:W-:Y:S01]  /*1b10*/  UMOV UR6, UR10 ;  /* 0x0000000a00067c82 */ /* 0x000fe20008000000 */
[----:B------:R-:W-:Y:S01]  /*1b20*/  UMOV UR7, UR11 ;  /* 0x0000000b00077c82 */ /* 0x000fe20008000000 */
[----:B------:R-:W-:-:S08]  /*1b30*/  UIADD3.64 UR16, UR8, 0x402, URZ ;  /* 0x0000040208107897 */ /* 0x000fd0000fffe03f */
[----:B------:R-:W-:Y:S01]  /*1b40*/  HGMMA.64x128x16.F32 R24, gdesc[UR4].tnspB, R24 ;  /* 0x41e00000041879f0 */ /* 0x000fe20008700818 */
[----:B------:R-:W-:-:S11]  /*1b50*/  UIADD3.64 UR4, UR8, 0x404, URZ ;  /* 0x0000040408047897 */ /* 0x000fd6000fffe03f */
[----:B------:R-:W-:Y:S01]  /*1b60*/  HGMMA.64x128x16.F32 R24, gdesc[UR16].tnspB, R24 ;  /* 0x41e00000101879f0 */ /* 0x000fe20008700818 */
[----:B------:R-:W-:Y:S01]  /*1b70*/  UMOV UR6, UR22 ;  /* 0x0000001600067c82 */ /* 0x000fe20008000000 */
[----:B------:R-:W-:-:S10]  /*1b80*/  UMOV UR7, UR23 ;  /* 0x0000001700077c82 */ /* 0x000fd40008000000 */
[----:B------:R-:W-:Y:S01]  /*1b90*/  HGMMA.64x128x16.F32 R24, gdesc[UR4].tnspB, R24, gsb0 ;  /* 0x41e00000041879f0 */ /* 0x000fe20008000818 */
[C---:B--2---:R-:W-:Y:S01]  /*1ba0*/  SHF.L.U32 R2, R0.reuse, 0x5, RZ ;  /* 0x0000000500027819 */ /* 0x044fe200000006ff */
[C---:B---3--:R-:W-:Y:S01]  /*1bb0*/  IMAD.SHL.U32 R4, R0.reuse, 0x200, RZ ;  /* 0x0000020000047824 */ /* 0x048fe200078e00ff */
[----:B------:R-:W-:Y:S01]  /*1bc0*/  SGXT R5, R5, 0x1 ;  /* 0x000000010505781a */ /* 0x000fe20000000200 */
[C---:B------:R-:W-:Y:S01]  /*1bd0*/  IMAD.SHL.U32 R3, R0.reuse, 0x10, RZ ;  /* 0x0000001000037824 */ /* 0x040fe200078e00ff */
[----:B------:R-:W-:Y:S01]  /*1be0*/  SHF.R.S32.HI R6, RZ, 0x2, R0 ;  /* 0x00000002ff067819 */ /* 0x000fe20000011400 */
[----:B------:R-:W-:Y:S01]  /*1bf0*/  IMAD.SHL.U32 R0, R0, 0x2, RZ ;  /* 0x0000000200007824 */ /* 0x000fe200078e00ff */
[----:B------:R-:W-:Y:S02]  /*1c00*/  LOP3.LUT R2, R2, 0x60, RZ, 0xc0, !PT ;  /* 0x0000006002027812 */ /* 0x000fe400078ec0ff */
[----:B------:R-:W-:Y:S02]  /*1c10*/  LOP3.LUT R4, R4, 0x3000, RZ, 0xc0, !PT ;  /* 0x0000300004047812 */ /* 0x000fe400078ec0ff */
[----:B------:R-:W-:-:S02]  /*1c20*/  LOP3.LUT R7, R5, 0x4010, RZ, 0xc0, !PT ;  /* 0x0000401005077812 */ /* 0x000fc400078ec0ff */
[--C-:B------:R-:W-:Y:S02]  /*1c30*/  LOP3.LUT R5, R2, 0xf80, R3.reuse, 0xf8, !PT ;  /* 0x00000f8002057812 */ /* 0x100fe400078ef803 */
[----:B------:R-:W-:Y:S02]  /*1c40*/  LOP3.LUT R4, R4, 0x70, R3, 0xf8, !PT ;  /* 0x0000007004047812 */ /* 0x000fe400078ef803 */
[----:B------:R-:W-:Y:S02]  /*1c50*/  SGXT R2, R6, 0x1 ;  /* 0x000000010602781a */ /* 0x000fe40000000200 */
[----:B------:R-:W-:Y:S02]  /*1c60*/  LOP3.LUT R7, R7, 0x180, R0, 0xf8, !PT ;  /* 0x0000018007077812 */ /* 0x000fe400078ef800 */
[----:B------:R-:W-:Y:S02]  /*1c70*/  LOP3.LUT R2, R5, 0x4010, R2, 0xf8, !PT ;  /* 0x0000401005027812 */ /* 0x000fe400078ef802 */
[----:B------:R-:W-:-:S02]  /*1c80*/  LOP3.LUT R0, R7, R4, RZ, 0x3c, !PT ;  /* 0x0000000407007212 */ /* 0x000fc400078e3cff */
[----:B------:R-:W-:Y:S02]  /*1c90*/  LOP3.LUT R3, R2, 0x10, RZ, 0x3c, !PT ;  /* 0x0000001002037812 */ /* 0x000fe400078e3cff */
[----:B0-----:R-:W-:Y:S01]  /*1ca0*/  LEA R212, P2, R171, R154, 0x9 ;  /* 0x0000009aabd47211 */ /* 0x001fe200078448ff */
[----:B------:R-:W-:Y:S01]  /*1cb0*/  IMAD.SHL.U32 R174, R193, 0x80, RZ ;  /* 0x00000080c1ae7824 */ /* 0x000fe200078e00ff */
[----:B------:R-:W-:Y:S01]  /*1cc0*/  SHF.L.U32 R172, R215, 0x7, RZ ;  /* 0x00000007d7ac7819 */ /* 0x000fe200000006ff */
[----:B------:R-:W-:Y:S02]  /*1cd0*/  IMAD.SHL.U32 R176, R205, 0x80, RZ ;  /* 0x00000080cdb07824 */ /* 0x000fe400078e00ff */
[----:B------:R-:W-:Y:S02]  /*1ce0*/  IMAD.SHL.U32 R178, R161, 0x80, RZ ;  /* 0x00000080a1b27824 */ /* 0x000fe400078e00ff */
[----:B------:R-:W-:Y:S01]  /*1cf0*/  IMAD.SHL.U32 R180, R165, 0x80, RZ ;  /* 0x00000080a5b47824 */ /* 0x000fe200078e00ff */
[----:B------:R-:W-:Y:S01]  /*1d00*/  SHF.L.U32 R182, R183, 0x7, RZ ;  /* 0x00000007b7b67819 */ /* 0x000fe200000006ff */
[----:B------:R-:W-:Y:S01]  /*1d10*/  IMAD.SHL.U32 R184, R187, 0x80, RZ ;  /* 0x00000080bbb87824 */ /* 0x000fe200078e00ff */
[----:B------:R-:W-:Y:S01]  /*1d20*/  SHF.L.U32 R192, R179, 0x7, RZ ;  /* 0x00000007b3c07819 */ /* 0x000fe200000006ff */
[----:B------:R-:W-:-:S02]  /*1d30*/  IMAD.SHL.U32 R186, R201, 0x80, RZ ;  /* 0x00000080c9ba7824 */ /* 0x000fc400078e00ff */
[----:B------:R-:W-:Y:S02]  /*1d40*/  IMAD.SHL.U32 R188, R199, 0x80, RZ ;  /* 0x00000080c7bc7824 */ /* 0x000fe400078e00ff */
[----:B------:R-:W-:Y:S02]  /*1d50*/  IMAD.SHL.U32 R190, R211, 0x80, RZ ;  /* 0x00000080d3be7824 */ /* 0x000fe400078e00ff */
[----:B------:R-:W-:Y:S01]  /*1d60*/  IMAD.SHL.U32 R196, R209, 0x80, RZ ;  /* 0x00000080d1c47824 */ /* 0x000fe200078e00ff */
[----:B------:R-:W-:Y:S02]  /*1d70*/  WARPGROUP.DEPBAR.LE gsb0, 0x0 ;  /* 0x00008000000079c5 */ /* 0x000fe40000010000 */
[----:B------:R-:W-:Y:S01]  /*1d80*/  IMAD.MOV.U32 R4, RZ, RZ, R88 ;  /* 0x000000ffff047224 */ /* 0x000fe200078e0058 */
[----:B------:R-:W-:Y:S01]  /*1d90*/  MOV R6, R104 ;  /* 0x0000006800067202 */ /* 0x000fe20000000f00 */
[----:B------:R-:W-:Y:S02]  /*1da0*/  IMAD.MOV.U32 R5, RZ, RZ, R90 ;  /* 0x000000ffff057224 */ /* 0x000fe400078e005a */
[----:B------:R-:W-:Y:S01]  /*1db0*/  IMAD.MOV.U32 R7, RZ, RZ, R106 ;  /* 0x000000ffff077224 */ /* 0x000fe200078e006a */
[----:B------:R-:W-:Y:S01]  /*1dc0*/  BAR.SYNC.DEFER_BLOCKING 0x0 ;  /* 0x0000000000007b1d */ /* 0x000fe20000010000 */
[----:B------:R-:W-:Y:S01]  /*1dd0*/  MOV R12, R96 ;  /* 0x00000060000c7202 */ /* 0x000fe20000000f00 */
[----:B------:R-:W-:Y:S01]  /*1de0*/  IMAD.MOV.U32 R13, RZ, RZ, R98 ;  /* 0x000000ffff0d7224 */ /* 0x000fe200078e0062 */
[----:B------:R-:W-:Y:S01]  /*1df0*/  MOV R17, R102 ;  /* 0x0000006600117202 */ /* 0x000fe20000000f00 */
[----:B------:R-:W-:-:S02]  /*1e00*/  IMAD.MOV.U32 R14, RZ, RZ, R112 ;  /* 0x000000ffff0e7224 */ /* 0x000fc400078e0070 */
[----:B------:R-:W-:Y:S02]  /*1e10*/  IMAD.MOV.U32 R15, RZ, RZ, R114 ;  /* 0x000000ffff0f7224 */ /* 0x000fe400078e0072 */
[----:B------:R-:W-:Y:S02]  /*1e20*/  IMAD.MOV.U32 R8, RZ, RZ, R92 ;  /* 0x000000ffff087224 */ /* 0x000fe400078e005c */
[----:B------:R-:W-:Y:S02]  /*1e30*/  IMAD.MOV.U32 R9, RZ, RZ, R94 ;  /* 0x000000ffff097224 */ /* 0x000fe400078e005e */
[----:B------:R-:W-:Y:S02]  /*1e40*/  IMAD.MOV.U32 R10, RZ, RZ, R108 ;  /* 0x000000ffff0a7224 */ /* 0x000fe400078e006c */
[----:B------:R-:W-:Y:S02]  /*1e50*/  IMAD.MOV.U32 R11, RZ, RZ, R110 ;  /* 0x000000ffff0b7224 */ /* 0x000fe400078e006e */
[----:B------:R-:W-:-:S02]  /*1e60*/  IMAD.MOV.U32 R16, RZ, RZ, R100 ;  /* 0x000000ffff107224 */ /* 0x000fc400078e0064 */
[----:B------:R-:W-:Y:S02]  /*1e70*/  IMAD.MOV.U32 R18, RZ, RZ, R116 ;  /* 0x000000ffff127224 */ /* 0x000fe400078e0074 */
[----:B------:R-:W-:Y:S01]  /*1e80*/  IMAD.MOV.U32 R19, RZ, RZ, R118 ;  /* 0x000000ffff137224 */ /* 0x000fe200078e0076 */
[----:B------:R0:W-:Y:S01]  /*1e90*/  STS.128 [R2+UR12], R4 ;  /* 0x0000000402007988 */ /* 0x0001e20008000c0c */
[----:B------:R-:W-:-:S03]  /*1ea0*/  IMAD.MOV.U32 R20, RZ, RZ, R89 ;  /* 0x000000ffff147224 */ /* 0x000fc600078e0059 */
[----:B------:R1:W-:Y:S01]  /*1eb0*/  STS.128 [R2+UR12+0x2000], R12 ;  /* 0x0020000c02007988 */ /* 0x0003e20008000c0c */
[----:B------:R-:W-:-:S03]  /*1ec0*/  IMAD.MOV.U32 R21, RZ, RZ, R91 ;  /* 0x000000ffff157224 */ /* 0x000fc600078e005b */
[----:B------:R2:W-:Y:S01]  /*1ed0*/  STS.128 [R2+UR12+0x1000], R8 ;  /* 0x0010000802007988 */ /* 0x0005e20008000c0c */
[----:B------:R-:W-:-:S03]  /*1ee0*/  MOV R22, R105 ;  /* 0x0000006900167202 */ /* 0x000fc60000000f00 */
[----:B------:R3:W-:Y:S01]  /*1ef0*/  STS.128 [R2+UR12+0x3000], R16 ;  /* 0x0030001002007988 */ /* 0x0007e20008000c0c */
[----:B0-----:R-:W-:Y:S02]  /*1f00*/  IMAD.MOV.U32 R4, RZ, RZ, R97 ;  /* 0x000000ffff047224 */ /* 0x001fe400078e0061 */
[----:B------:R-:W-:Y:S02]  /*1f10*/  IMAD.MOV.U32 R5, RZ, RZ, R99 ;  /* 0x000000ffff057224 */ /* 0x000fe400078e0063 */
[----:B------:R-:W-:Y:S02]  /*1f20*/  IMAD.MOV.U32 R6, RZ, RZ, R113 ;  /* 0x000000ffff067224 */ /* 0x000fe400078e0071 */
[----:B------:R-:W-:Y:S01]  /*1f30*/  IMAD.MOV.U32 R7, RZ, RZ, R115 ;  /* 0x000000ffff077224 */ /* 0x000fe200078e0073 */
[----:B-1----:R-:W-:Y:S01]  /*1f40*/  LEA R12, P0, R217, R154, 0x4 ;  /* 0x0000009ad90c7211 */ /* 0x002fe200078020ff */
[----:B--2---:R-:W-:Y:S01]  /*1f50*/  IMAD.MOV.U32 R9, RZ, RZ, R103 ;  /* 0x000000ffff097224 */ /* 0x004fe200078e0067 */
[----:B------:R-:W-:Y:S01]  /*1f60*/  MOV R8, R101 ;  /* 0x0000006500087202 */ /* 0x000fe20000000f00 */
[----:B------:R-:W-:Y:S01]  /*1f70*/  IMAD.MOV.U32 R10, RZ, RZ, R117 ;  /* 0x000000ffff0a7224 */ /* 0x000fe200078e0075 */
[----:B------:R0:W-:Y:S01]  /*1f80*/  STS.128 [R3+UR12+0x2000], R4 ;  /* 0x0020000403007988 */ /* 0x0001e20008000c0c */
[----:B------:R-:W-:Y:S01]  /*1f90*/  IMAD.MOV.U32 R11, RZ, RZ, R119 ;  /* 0x000000ffff0b7224 */ /* 0x000fe200078e0077 */
[----:B------:R-:W-:Y:S01]  /*1fa0*/  MOV R91, R111 ;  /* 0x0000006f005b7202 */ /* 0x000fe20000000f00 */
[----:B------:R-:W-:Y:S01]  /*1fb0*/  IMAD.MOV.U32 R23, RZ, RZ, R107 ;  /* 0x000000ffff177224 */ /* 0x000fe200078e006b */
[----:B------:R-:W-:Y:S01]  /*1fc0*/  LEA.HI.X R13, R170, R155, RZ, 0x2, P0 ;  /* 0x0000009baa0d7211 */ /* 0x000fe200000f14ff */
[----:B------:R-:W-:-:S02]  /*1fd0*/  IMAD.MOV.U32 R88, RZ, RZ, R93 ;  /* 0x000000ffff587224 */ /* 0x000fc400078e005d */
[----:B------:R-:W-:Y:S02]  /*1fe0*/  IMAD.MOV.U32 R89, RZ, RZ, R95 ;  /* 0x000000ffff597224 */ /* 0x000fe400078e005f */
[----:B------:R-:W-:Y:S01]  /*1ff0*/  IMAD.MOV.U32 R90, RZ, RZ, R109 ;  /* 0x000000ffff5a7224 */ /* 0x000fe200078e006d */
[-C--:B------:R-:W-:Y:S01]  /*2000*/  LEA R194, P0, R213, R154.reuse, 0x9 ;  /* 0x0000009ad5c27211 */ /* 0x080fe200078048ff */
[----:B------:R1:W-:Y:S01]  /*2010*/  STS.128 [R3+UR12+0x3000], R8 ;  /* 0x0030000803007988 */ /* 0x0003e20008000c0c */
[----:B---3--:R-:W-:Y:S01]  /*2020*/  IMAD.SHL.U32 R16, R185, 0x80, RZ ;  /* 0x00000080b9107824 */ /* 0x008fe200078e00ff */
[-C--:B0-----:R-:W-:Y:S02]  /*2030*/  LEA R4, P3, R191, R154.reuse, 0x9 ;  /* 0x0000009abf047211 */ /* 0x081fe400078648ff */
[----:B------:R-:W-:Y:S01]  /*2040*/  LEA R6, P4, R175, R154, 0x9 ;  /* 0x0000009aaf067211 */ /* 0x000fe200078848ff */
[----:B------:R-:W-:Y:S01]  /*2050*/  IMAD.SHL.U32 R92, R195, 0x80, RZ ;  /* 0x00000080c35c7824 */ /* 0x000fe200078e00ff */
[----:B------:R-:W-:-:S02]  /*2060*/  LEA.HI.X R213, R168, R155, RZ, 0x2, P2 ;  /* 0x0000009ba8d57211 */ /* 0x000fc400010f14ff */
[----:B------:R-:W-:Y:S01]  /*2070*/  LEA.HI.X R5, R160, R155, RZ, 0x2, P3 ;  /* 0x0000009ba0057211 */ /* 0x000fe200018f14ff */
[----:B------:R0:W-:Y:S01]  /*2080*/  STS.128 [R3+UR12], R20 ;  /* 0x0000001403007988 */ /* 0x0001e20008000c0c */
[----:B------:R-:W-:Y:S02]  /*2090*/  SHF.L.U32 R18, R163, 0x7, RZ ;  /* 0x00000007a3127819 */ /* 0x000fe400000006ff */
[-C--:B------:R-:W-:Y:S01]  /*20a0*/  LEA R14, P1, R153, R154.reuse, 0x9 ;  /* 0x0000009a990e7211 */ /* 0x080fe200078248ff */
[----:B------:R2:W-:Y:S01]  /*20b0*/  STS.128 [R3+UR12+0x1000], R88 ;  /* 0x0010005803007988 */ /* 0x0005e20008000c0c */
[-C--:B-1----:R-:W-:Y:S02]  /*20c0*/  LEA R8, P5, R169, R154.reuse, 0x9 ;  /* 0x0000009aa9087211 */ /* 0x082fe400078a48ff */
[-C--:B------:R-:W-:Y:S02]  /*20d0*/  LEA R10, P6, R203, R154.reuse, 0x9 ;  /* 0x0000009acb0a7211 */ /* 0x080fe400078c48ff */
[----:B------:R-:W-:-:S02]  /*20e0*/  LEA R114, P2, R185, R154, 0x9 ;  /* 0x0000009ab9727211 */ /* 0x000fc400078448ff */
[-C--:B------:R-:W-:Y:S02]  /*20f0*/  LEA R104, P3, R163, R154.reuse, 0x9 ;  /* 0x0000009aa3687211 */ /* 0x080fe400078648ff */
[-C--:B------:R-:W-:Y:S02]  /*2100*/  LEA.HI.X R7, R166, R155.reuse, RZ, 0x2, P4 ;  /* 0x0000009ba6077211 */ /* 0x080fe400020f14ff */
[----:B------:R-:W-:Y:S01]  /*2110*/  LEA R112, P4, R195, R154, 0x9 ;  /* 0x0000009ac3707211 */ /* 0x000fe200078848ff */
[----:B------:R-:W-:Y:S01]  /*2120*/  IMAD.SHL.U32 R94, R157, 0x80, RZ ;  /* 0x000000809d5e7824 */ /* 0x000fe200078e00ff */
[-C--:B------:R-:W-:Y:S01]  /*2130*/  LEA.HI.X R9, R158, R155.reuse, RZ, 0x2, P5 ;  /* 0x0000009b9e097211 */ /* 0x080fe200028f14ff */
[----:B------:R-:W-:Y:S01]  /*2140*/  IMAD.SHL.U32 R98, R177, 0x80, RZ ;  /* 0x00000080b1627824 */ /* 0x000fe200078e00ff */
[-C--:B------:R-:W-:Y:S01]  /*2150*/  LEA.HI.X R11, R164, R155.reuse, RZ, 0x2, P6 ;  /* 0x0000009ba40b7211 */ /* 0x080fe200030f14ff */
[----:B0-----:R-:W-:Y:S01]  /*2160*/  IMAD.SHL.U32 R20, R167, 0x80, RZ ;  /* 0x00000080a7147824 */ /* 0x001fe200078e00ff */
[-C--:B------:R-:W-:Y:S01]  /*2170*/  LEA.HI.X R195, R156, R155.reuse, RZ, 0x2, P0 ;  /* 0x0000009b9cc37211 */ /* 0x080fe200000f14ff */
[----:B--2---:R-:W-:Y:S01]  /*2180*/  IMAD.SHL.U32 R90, R181, 0x80, RZ ;  /* 0x00000080b55a7824 */ /* 0x004fe200078e00ff */
[-C--:B------:R-:W-:Y:S01]  /*2190*/  LEA.HI.X R15, R162, R155.reuse, RZ, 0x2, P1 ;  /* 0x0000009ba20f7211 */ /* 0x080fe200008f14ff */
[----:B------:R-:W-:Y:S01]  /*21a0*/  IMAD.SHL.U32 R116, R189, 0x80, RZ ;  /* 0x00000080bd747824 */ /* 0x000fe200078e00ff */
[-C--:B------:R-:W-:Y:S01]  /*21b0*/  LEA.HI.X R115, R16, R155.reuse, RZ, 0x2, P2 ;  /* 0x0000009b10737211 */ /* 0x080fe200010f14ff */
[----:B------:R-:W-:Y:S01]  /*21c0*/  IMAD.SHL.U32 R118, R197, 0x80, RZ ;  /* 0x00000080c5767824 */ /* 0x000fe200078e00ff */
[----:B------:R-:W-:-:S02]  /*21d0*/  LEA.HI.X R105, R18, R155, RZ, 0x2, P3 ;  /* 0x0000009b12697211 */ /* 0x000fc400018f14ff */
[----:B------:R-:W-:Y:S02]  /*21e0*/  SHF.L.U32 R22, R173, 0x7, RZ ;  /* 0x00000007ad167819 */ /* 0x000fe400000006ff */
[-C--:B------:R-:W-:Y:S02]  /*21f0*/  LEA R100, P5, R157, R154.reuse, 0x9 ;  /* 0x0000009a9d647211 */ /* 0x080fe400078a48ff */
[-C--:B------:R-:W-:Y:S02]  /*2200*/  LEA R110, P6, R177, R154.reuse, 0x9 ;  /* 0x0000009ab16e7211 */ /* 0x080fe400078c48ff */
[-C--:B------:R-:W-:Y:S02]  /*2210*/  LEA R96, P0, R167, R154.reuse, 0x9 ;  /* 0x0000009aa7607211 */ /* 0x080fe400078048ff */
[-C--:B------:R-:W-:Y:S02]  /*2220*/  LEA R108, P1, R173, R154.reuse, 0x9 ;  /* 0x0000009aad6c7211 */ /* 0x080fe400078248ff */
[----:B------:R-:W-:-:S02]  /*2230*/  LEA R88, P2, R181, R154, 0x9 ;  /* 0x0000009ab5587211 */ /* 0x000fc400078448ff */
[-C--:B------:R-:W-:Y:S02]  /*2240*/  LEA R106, P3, R189, R154.reuse, 0x9 ;  /* 0x0000009abd6a7211 */ /* 0x080fe400078648ff */
[-C--:B------:R-:W-:Y:S02]  /*2250*/  LEA.HI.X R113, R92, R155.reuse, RZ, 0x2, P4 ;  /* 0x0000009b5c717211 */ /* 0x080fe400020f14ff */
[----:B------:R-:W-:Y:S01]  /*2260*/  LEA R18, P4, R197, R154, 0x9 ;  /* 0x0000009ac5127211 */ /* 0x000fe200078848ff */
[----:B------:R-:W-:Y:S01]  /*2270*/  IMAD.SHL.U32 R170, R207, 0x80, RZ ;  /* 0x00000080cfaa7824 */ /* 0x000fe200078e00ff */
[-C--:B------:R-:W-:Y:S02]  /*2280*/  LEA.HI.X R101, R94, R155.reuse, RZ, 0x2, P5 ;  /* 0x0000009b5e657211 */ /* 0x080fe400028f14ff */
[-C--:B------:R-:W-:Y:S02]  /*2290*/  LEA.HI.X R111, R98, R155.reuse, RZ, 0x2, P6 ;  /* 0x0000009b626f7211 */ /* 0x080fe400030f14ff */
[----:B------:R-:W-:-:S02]  /*22a0*/  LEA.HI.X R97, R20, R155, RZ, 0x2, P0 ;  /* 0x0000009b14617211 */ /* 0x000fc400000f14ff */
[-C--:B------:R-:W-:Y:S02]  /*22b0*/  LEA.HI.X R109, R22, R155.reuse, RZ, 0x2, P1 ;  /* 0x0000009b166d7211 */ /* 0x080fe400008f14ff */
[-C--:B------:R-:W-:Y:S02]  /*22c0*/  LEA.HI.X R89, R90, R155.reuse, RZ, 0x2, P2 ;  /* 0x0000009b5a597211 */ /* 0x080fe400010f14ff */
[----:B------:R-:W-:Y:S02]  /*22d0*/  LEA.HI.X R107, R116, R155, RZ, 0x2, P3 ;  /* 0x0000009b746b7211 */ /* 0x000fe400018f14ff */
[-C--:B------:R-:W-:Y:S02]  /*22e0*/  LEA R102, P5, R207, R154.reuse, 0x9 ;  /* 0x0000009acf667211 */ /* 0x080fe400078a48ff */
[-C--:B------:R-:W-:Y:S02]  /*22f0*/  LEA R16, P6, R215, R154.reuse, 0x9 ;  /* 0x0000009ad7107211 */ /* 0x080fe400078c48ff */
[----:B------:R-:W-:-:S02]  /*2300*/  LEA R20, P0, R193, R154, 0x9 ;  /* 0x0000009ac1147211 */ /* 0x000fc400078048ff */
[-C--:B------:R-:W-:Y:S02]  /*2310*/  LEA R98, P1, R205, R154.reuse, 0x9 ;  /* 0x0000009acd627211 */ /* 0x080fe400078248ff */
[-C--:B------:R-:W-:Y:S02]  /*2320*/  LEA R94, P2, R161, R154.reuse, 0x9 ;  /* 0x0000009aa15e7211 */ /* 0x080fe400078448ff */
[-C--:B------:R-:W-:Y:S01]  /*2330*/  LEA R92, P3, R165, R154.reuse, 0x9 ;  /* 0x0000009aa55c7211 */ /* 0x080fe200078648ff */
[----:B------:R-:W-:Y:S01]  /*2340*/  BAR.SYNC.DEFER_BLOCKING 0x0 ;  /* 0x0000000000007b1d */ /* 0x000fe20000010000 */
[-C--:B------:R-:W-:Y:S02]  /*2350*/  LEA.HI.X R19, R118, R155.reuse, RZ, 0x2, P4 ;  /* 0x0000009b76137211 */ /* 0x080fe400020f14ff */
[----:B------:R-:W-:Y:S01]  /*2360*/  LEA R90, P4, R183, R154, 0x9 ;  /* 0x0000009ab75a7211 */ /* 0x000fe200078848ff */
[----:B------:R-:W-:Y:S01]  /*2370*/  IMAD.SHL.U32 R162, R159, 0x80, RZ ;  /* 0x000000809fa27824 */ /* 0x000fe200078e00ff */
[----:B------:R-:W-:-:S02]  /*2380*/  LEA.HI.X R103, R170, R155, RZ, 0x2, P5 ;  /* 0x0000009baa677211 */ /* 0x000fc400028f14ff */
[-C--:B------:R-:W-:Y:S02]  /*2390*/  LEA.HI.X R17, R172, R155.reuse, RZ, 0x2, P6 ;  /* 0x0000009bac117211 */ /* 0x080fe400030f14ff */
[-C--:B------:R-:W-:Y:S02]  /*23a0*/  LEA.HI.X R21, R174, R155.reuse, RZ, 0x2, P0 ;  /* 0x0000009bae157211 */ /* 0x080fe400000f14ff */
[-C--:B------:R-:W-:Y:S02]  /*23b0*/  LEA.HI.X R99, R176, R155.reuse, RZ, 0x2, P1 ;  /* 0x0000009bb0637211 */ /* 0x080fe400008f14ff */
[-C--:B------:R-:W-:Y:S02]  /*23c0*/  LEA.HI.X R95, R178, R155.reuse, RZ, 0x2, P2 ;  /* 0x0000009bb25f7211 */ /* 0x080fe400010f14ff */
[----:B------:R-:W-:Y:S02]  /*23d0*/  LEA.HI.X R93, R180, R155, RZ, 0x2, P3 ;  /* 0x0000009bb45d7211 */ /* 0x000fe400018f14ff */
[----:B------:R-:W-:-:S02]  /*23e0*/  LEA R22, P5, R187, R154, 0x9 ;  /* 0x0000009abb167211 */ /* 0x000fc400078a48ff */
[-C--:B------:R-:W-:Y:S02]  /*23f0*/  LEA R116, P6, R201, R154.reuse, 0x9 ;  /* 0x0000009ac9747211 */ /* 0x080fe400078c48ff */
[-C--:B------:R-:W-:Y:S02]  /*2400*/  LEA R118, P0, R199, R154.reuse, 0x9 ;  /* 0x0000009ac7767211 */ /* 0x080fe400078048ff */
[-C--:B------:R-:W-:Y:S01]  /*2410*/  LEA R156, P1, R211, R154.reuse, 0x9 ;  /* 0x0000009ad39c7211 */ /* 0x080fe200078248ff */
[----:B------:R-:W-:Y:S01]  /*2420*/  IMAD.WIDE.U32 R206, R152, 0x4, R8 ;  /* 0x0000000498ce7825 */ /* 0x000fe200078e0008 */
[-C--:B------:R-:W-:Y:S01]  /*2430*/  LEA R158, P2, R179, R154.reuse, 0x9 ;  /* 0x0000009ab39e7211 */ /* 0x080fe200078448ff */
[----:B------:R-:W-:Y:S01]  /*2440*/  LDS.128 R172, [R0+UR12+0x200] ;  /* 0x0002000c00ac7984 */ /* 0x000fe20008000c00 */
[-C--:B------:R-:W-:Y:S02]  /*2450*/  LEA R160, P3, R209, R154.reuse, 0x9 ;  /* 0x0000009ad1a07211 */ /* 0x080fe400078648ff */
[-C--:B------:R-:W-:Y:S01]  /*2460*/  LEA.HI.X R91, R182, R155.reuse, RZ, 0x2, P4 ;  /* 0x0000009bb65b7211 */ /* 0x080fe200020f14ff */
[----:B------:R-:W-:Y:S01]  /*2470*/  IMAD.WIDE.U32 R204, R152, 0x4, R10 ;  /* 0x0000000498cc7825 */ /* 0x000fe200078e000a */
[----:B------:R-:W-:Y:S01]  /*2480*/  LEA R154, P4, R159, R154, 0x9 ;  /* 0x0000009a9f9a7211 */ /* 0x000fe200078848ff */
[----:B------:R-:W0:Y:S01]  /*2490*/  LDS.128 R176, [R0+UR12] ;  /* 0x0000000c00b07984 */ /* 0x000e220008000c00 */
[----:B------:R-:W-:-:S02]  /*24a0*/  LEA.HI.X R23, R184, R155, RZ, 0x2, P5 ;  /* 0x0000009bb8177211 */ /* 0x000fc400028f14ff */
[-C--:B------:R-:W-:Y:S01]  /*24b0*/  LEA.HI.X R117, R186, R155.reuse, RZ, 0x2, P6 ;  /* 0x0000009bba757211 */ /* 0x080fe200030f14ff */
[----:B------:R-:W-:Y:S01]  /*24c0*/  IMAD.WIDE.U32 R214, R152, 0x4, R12 ;  /* 0x0000000498d67825 */ /* 0x000fe200078e000c */
[-C--:B------:R-:W-:Y:S01]  /*24d0*/  LEA.HI.X R119, R188, R155.reuse, RZ, 0x2, P0 ;  /* 0x0000009bbc777211 */ /* 0x080fe200000f14ff */
[----:B------:R-:W-:Y:S01]  /*24e0*/  LDS.128 R168, [R0+UR12+0x400] ;  /* 0x0004000c00a87984 */ /* 0x000fe20008000c00 */
[-C--:B------:R-:W-:Y:S02]  /*24f0*/  LEA.HI.X R157, R190, R155.reuse, RZ, 0x2, P1 ;  /* 0x0000009bbe9d7211 */ /* 0x080fe400008f14ff */
[-C--:B------:R-:W-:Y:S01]  /*2500*/  LEA.HI.X R159, R192, R155.reuse, RZ, 0x2, P2 ;  /* 0x0000009bc09f7211 */ /* 0x080fe200010f14ff */
[----:B------:R-:W-:Y:S01]  /*2510*/  IMAD.WIDE.U32 R212, R152, 0x4, R212 ;  /* 0x0000000498d47825 */ /* 0x000fe200078e00d4 */
[-C--:B------:R-:W-:Y:S01]  /*2520*/  LEA.HI.X R161, R196, R155.reuse, RZ, 0x2, P3 ;  /* 0x0000009bc4a17211 */ /* 0x080fe200018f14ff */
[----:B------:R-:W-:Y:S01]  /*2530*/  LDS.128 R164, [R0+UR12+0x600] ;  /* 0x0006000c00a47984 */ /* 0x000fe20008000c00 */
[----:B------:R-:W-:Y:S01]  /*2540*/  LEA.HI.X R155, R162, R155, RZ, 0x2, P4 ;  /* 0x0000009ba29b7211 */ /* 0x000fe200020f14ff */
[----:B------:R-:W-:-:S04]  /*2550*/  IMAD.WIDE.U32 R210, R152, 0x4, R4 ;  /* 0x0000000498d27825 */ /* 0x000fc800078e0004 */
        /* <DEDUP_REMOVED lines=22> */
[C---:B------:R-:W-:Y:S02]  /*26c0*/  IMAD.WIDE.U32 R16, R152.reuse, 0x4, R118 ;  /* 0x0000000498107825 */ /* 0x040fe400078e0076 */
[----:B------:R-:W-:Y:S02]  /*26d0*/  LDS.128 R116, [R0+UR12+0xc00] ;  /* 0x000c000c00747984 */ /* 0x000fe40008000c00 */
[----:B------:R-:W-:-:S04]  /*26e0*/  IMAD.WIDE.U32 R14, R152, 0x4, R156 ;  /* 0x00000004980e7825 */ /* 0x000fc800078e009c */
[C---:B------:R-:W-:Y:S02]  /*26f0*/  IMAD.WIDE.U32 R12, R152.reuse, 0x4, R158 ;  /* 0x00000004980c7825 */ /* 0x040fe400078e009e */
[----:B------:R-:W-:Y:S02]  /*2700*/  LDS.128 R156, [R0+UR12+0xa00] ;  /* 0x000a000c009c7984 */ /* 0x000fe40008000c00 */
[C---:B------:R-:W-:Y:S02]  /*2710*/  IMAD.WIDE.U32 R6, R152.reuse, 0x4, R160 ;  /* 0x0000000498067825 */ /* 0x040fe400078e00a0 */
[----:B------:R-:W-:Y:S02]  /*2720*/  LDS.128 R160, [R0+UR12+0x800] ;  /* 0x0008000c00a07984 */ /* 0x000fe40008000c00 */
[----:B------:R-:W-:Y:S02]  /*2730*/  IMAD.WIDE.U32 R4, R152, 0x4, R154 ;  /* 0x0000000498047825 */ /* 0x000fe400078e009a */
[----:B------:R-:W-:Y:S01]  /*2740*/  LDS.128 R152, [R0+UR12+0xe00] ;  /* 0x000e000c00987984 */ /* 0x000fe20008000c00 */
[----:B------:R-:W-:Y:S01]  /*2750*/  MOV R196, R36 ;  /* 0x0000002400c47202 */ /* 0x000fe20000000f00 */
[----:B------:R-:W-:-:S02]  /*2760*/  IMAD.MOV.U32 R180, RZ, RZ, R24 ;  /* 0x000000ffffb47224 */ /* 0x000fc400078e0018 */
[----:B------:R-:W-:Y:S02]  /*2770*/  IMAD.MOV.U32 R184, RZ, RZ, R28 ;  /* 0x000000ffffb87224 */ /* 0x000fe400078e001c */
[----:B------:R-:W-:Y:S01]  /*2780*/  IMAD.MOV.U32 R188, RZ, RZ, R32 ;  /* 0x000000ffffbc7224 */ /* 0x000fe200078e0020 */
[----:B------:R-:W-:Y:S01]  /*2790*/  MOV R182, R40 ;  /* 0x0000002800b67202 */ /* 0x000fe20000000f00 */
[----:B------:R-:W-:Y:S01]  /*27a0*/  IMAD.MOV.U32 R24, RZ, RZ, R25 ;  /* 0x000000ffff187224 */ /* 0x000fe200078e0019 */
[----:B------:R-:W-:Y:S01]  /*27b0*/  MOV R187, R46 ;  /* 0x0000002e00bb7202 */ /* 0x000fe20000000f00 */
[----:B------:R-:W-:Y:S01]  /*27c0*/  IMAD.MOV.U32 R28, RZ, RZ, R29 ;  /* 0x000000ffff1c7224 */ /* 0x000fe200078e001d */
[----:B------:R-:W-:Y:S01]  /*27d0*/  MOV R25, R27 ;  /* 0x0000001b00197202 */ /* 0x000fe20000000f00 */
[----:B------:R-:W-:Y:S02]  /*27e0*/  IMAD.MOV.U32 R32, RZ, RZ, R33 ;  /* 0x000000ffff207224 */ /* 0x000fe400078e0021 */
[----:B------:R-:W-:-:S02]  /*27f0*/  IMAD.MOV.U32 R36, RZ, RZ, R37 ;  /* 0x000000ffff247224 */ /* 0x000fc400078e0025 */
[----:B------:R-:W-:Y:S02]  /*2800*/  IMAD.MOV.U32 R181, RZ, RZ, R26 ;  /* 0x000000ffffb57224 */ /* 0x000fe400078e001a */
[----:B------:R-:W-:Y:S01]  /*2810*/  IMAD.MOV.U32 R183, RZ, RZ, R42 ;  /* 0x000000ffffb77224 */ /* 0x000fe200078e002a */
[----:B------:R-:W-:Y:S01]  /*2820*/  BAR.SYNC.DEFER_BLOCKING 0x0 ;  /* 0x0000000000007b1d */ /* 0x000fe20000010000 */
[----:B------:R-:W-:Y:S01]  /*2830*/  IMAD.MOV.U32 R185, RZ, RZ, R30 ;  /* 0x000000ffffb97224 */ /* 0x000fe200078e001e */
[----:B------:R-:W-:Y:S01]  /*2840*/  MOV R30, R45 ;  /* 0x0000002d001e7202 */ /* 0x000fe20000000f00 */
[----:B------:R-:W-:Y:S02]  /*2850*/  IMAD.MOV.U32 R186, RZ, RZ, R44 ;  /* 0x000000ffffba7224 */ /* 0x000fe400078e002c */
[----:B------:R-:W-:Y:S02]  /*2860*/  IMAD.MOV.U32 R189, RZ, RZ, R34 ;  /* 0x000000ffffbd7224 */ /* 0x000fe400078e0022 */
[----:B------:R-:W-:-:S02]  /*2870*/  IMAD.MOV.U32 R190, RZ, RZ, R48 ;  /* 0x000000ffffbe7224 */ /* 0x000fc400078e0030 */
[----:B------:R-:W-:Y:S02]  /*2880*/  IMAD.MOV.U32 R191, RZ, RZ, R50 ;  /* 0x000000ffffbf7224 */ /* 0x000fe400078e0032 */
[----:B------:R-:W-:Y:S02]  /*2890*/  IMAD.MOV.U32 R197, RZ, RZ, R38 ;  /* 0x000000ffffc57224 */ /* 0x000fe400078e0026 */
[----:B------:R-:W-:Y:S02]  /*28a0*/  IMAD.MOV.U32 R198, RZ, RZ, R52 ;  /* 0x000000ffffc67224 */ /* 0x000fe400078e0034 */
[----:B------:R-:W-:Y:S02]  /*28b0*/  IMAD.MOV.U32 R199, RZ, RZ, R54 ;  /* 0x000000ffffc77224 */ /* 0x000fe400078e0036 */
[----:B------:R-:W-:Y:S02]  /*28c0*/  IMAD.MOV.U32 R29, RZ, RZ, R31 ;  /* 0x000000ffff1d7224 */ /* 0x000fe400078e001f */
        /* <DEDUP_REMOVED lines=8> */
[----:B------:R-:W-:Y:S01]  /*2950*/  IMAD.MOV.U32 R39, RZ, RZ, R55 ;  /* 0x000000ffff277224 */ /* 0x000fe200078e0037 */
[----:B------:R-:W-:Y:S04]  /*2960*/  STS.128 [R2+UR12], R180 ;  /* 0x000000b402007988 */ /* 0x000fe80008000c0c */
[----:B------:R-:W-:Y:S04]  /*2970*/  STS.128 [R2+UR12+0x1000], R184 ;  /* 0x001000b802007988 */ /* 0x000fe80008000c0c */
[----:B------:R-:W-:Y:S04]  /*2980*/  STS.128 [R2+UR12+0x2000], R188 ;  /* 0x002000bc02007988 */ /* 0x000fe80008000c0c */
[----:B------:R1:W-:Y:S04]  /*2990*/  STS.128 [R2+UR12+0x3000], R196 ;  /* 0x003000c402007988 */ /* 0x0003e80008000c0c */
[----:B------:R-:W-:Y:S04]  /*29a0*/  STS.128 [R3+UR12], R24 ;  /* 0x0000001803007988 */ /* 0x000fe80008000c0c */
[----:B------:R-:W-:Y:S04]  /*29b0*/  STS.128 [R3+UR12+0x1000], R28 ;  /* 0x0010001c03007988 */ /* 0x000fe80008000c0c */
[----:B------:R-:W-:Y:S04]  /*29c0*/  STS.128 [R3+UR12+0x2000], R32 ;  /* 0x0020002003007988 */ /* 0x000fe80008000c0c */
[----:B------:R-:W-:Y:S01]  /*29d0*/  STS.128 [R3+UR12+0x3000], R36 ;  /* 0x0030002403007988 */ /* 0x000fe20008000c0c */
[----:B------:R-:W-:Y:S01]  /*29e0*/  BAR.SYNC.DEFER_BLOCKING 0x0 ;  /* 0x0000000000007b1d */ /* 0x000fe20000010000 */
[----:B-1----:R-:W-:Y:S01]  /*29f0*/  IMAD.MOV.U32 R196, RZ, RZ, R132 ;  /* 0x000000ffffc47224 */ /* 0x002fe200078e0084 */
[----:B------:R-:W-:Y:S01]  /*2a00*/  MOV R180, R120 ;  /* 0x0000007800b47202 */ /* 0x000fe20000000f00 */
[----:B------:R-:W-:Y:S01]  /*2a10*/  IMAD.MOV.U32 R183, RZ, RZ, R138 ;  /* 0x000000ffffb77224 */ /* 0x000fe200078e008a */
[----:B------:R-:W-:Y:S01]  /*2a20*/  MOV R185, R126 ;  /* 0x0000007e00b97202 */ /* 0x000fe20000000f00 */
[----:B------:R-:W-:Y:S01]  /*2a30*/  IMAD.MOV.U32 R203, RZ, RZ, R139 ;  /* 0x000000ffffcb7224 */ /* 0x000fe200078e008b */
[----:B------:R-:W-:Y:S04]  /*2a40*/  LDS.128 R36, [R0+UR12] ;  /* 0x0000000c00247984 */ /* 0x000fe80008000c00 */
[----:B------:R-:W-:Y:S04]  /*2a50*/  LDS.128 R52, [R0+UR12+0x200] ;  /* 0x0002000c00347984 */ /* 0x000fe80008000c00 */
[----:B------:R-:W-:Y:S04]  /*2a60*/  LDS.128 R48, [R0+UR12+0x400] ;  /* 0x0004000c00307984 */ /* 0x000fe80008000c00 */
[----:B------:R-:W-:Y:S04]  /*2a70*/  LDS.128 R44, [R0+UR12+0x600] ;  /* 0x0006000c002c7984 */ /* 0x000fe80008000c00 */
[----:B------:R-:W-:Y:S04]  /*2a80*/  LDS.128 R40, [R0+UR12+0x800] ;  /* 0x0008000c00287984 */ /* 0x000fe80008000c00 */
[----:B------:R-:W-:Y:S04]  /*2a90*/  LDS.128 R32, [R0+UR12+0xa00] ;  /* 0x000a000c00207984 */ /* 0x000fe80008000c00 */
[----:B------:R-:W-:Y:S04]  /*2aa0*/  LDS.128 R28, [R0+UR12+0xc00] ;  /* 0x000c000c001c7984 */ /* 0x000fe80008000c00 */
[----:B------:R-:W-:Y:S01]  /*2ab0*/  LDS.128 R24, [R0+UR12+0xe00] ;  /* 0x000e000c00187984 */ /* 0x000fe20008000c00 */
[----:B------:R-:W-:Y:S01]  /*2ac0*/  IMAD.MOV.U32 R132, RZ, RZ, R133 ;  /* 0x000000ffff847224 */ /* 0x000fe200078e0085 */
[----:B------:R-:W-:Y:S01]  /*2ad0*/  MOV R190, R144 ;  /* 0x0000009000be7202 */ /* 0x000fe20000000f00 */
[----:B------:R-:W-:Y:S01]  /*2ae0*/  IMAD.MOV.U32 R181, RZ, RZ, R122 ;  /* 0x000000ffffb57224 */ /* 0x000fe200078e007a */
[----:B------:R-:W-:Y:S01]  /*2af0*/  MOV R199, R150 ;  /* 0x0000009600c77202 */ /* 0x000fe20000000f00 */
[----:B------:R-:W-:Y:S01]  /*2b00*/  IMAD.MOV.U32 R182, RZ, RZ, R136 ;  /* 0x000000ffffb67224 */ /* 0x000fe200078e0088 */
[----:B------:R-:W-:Y:S01]  /*2b10*/  BAR.SYNC.DEFER_BLOCKING 0x0 ;  /* 0x0000000000007b1d */ /* 0x000fe20000010000 */
[----:B------:R-:W-:Y:S01]  /*2b20*/  IMAD.MOV.U32 R184, RZ, RZ, R124 ;  /* 0x000000ffffb87224 */ /* 0x000fe200078e007c */
[----:B------:R-:W-:Y:S01]  /*2b30*/  MOV R136, R125 ;  /* 0x0000007d00887202 */ /* 0x000fe20000000f00 */
[----:B------:R-:W-:-:S02]  /*2b40*/  IMAD.MOV.U32 R186, RZ, RZ, R140 ;  /* 0x000000ffffba7224 */ /* 0x000fc400078e008c */
        /* <DEDUP_REMOVED lines=8> */
[----:B------:R-:W-:Y:S01]  /*2bd0*/  IMAD.MOV.U32 R138, RZ, RZ, R141 ;  /* 0x000000ffff8a7224 */ /* 0x000fe200078e008d */
[----:B------:R-:W-:Y:S01]  /*2be0*/  MOV R141, R131 ;  /* 0x00000083008d7202 */ /* 0x000fe20000000f00 */
[----:B------:R-:W-:Y:S02]  /*2bf0*/  IMAD.MOV.U32 R139, RZ, RZ, R143 ;  /* 0x000000ffff8b7224 */ /* 0x000fe400078e008f */
[----:B------:R-:W-:Y:S02]  /*2c00*/  IMAD.MOV.U32 R133, RZ, RZ, R135 ;  /* 0x000000ffff857224 */ /* 0x000fe400078e0087 */
[----:B------:R-:W-:Y:S02]  /*2c10*/  IMAD.MOV.U32 R200, RZ, RZ, R121 ;  /* 0x000000ffffc87224 */ /* 0x000fe400078e0079 */
[----:B------:R-:W-:-:S02]  /*2c20*/  IMAD.MOV.U32 R201, RZ, RZ, R123 ;  /* 0x000000ffffc97224 */ /* 0x000fc400078e007b */
        /* <DEDUP_REMOVED lines=14> */
[----:B------:R-:W-:Y:S01]  /*2d10*/  IMAD.MOV.U32 R120, RZ, RZ, R56 ;  /* 0x000000ffff787224 */ /* 0x000fe200078e0038 */
[----:B------:R-:W-:Y:S01]  /*2d20*/  MOV R128, R64 ;  /* 0x0000004000807202 */ /* 0x000fe20000000f00 */
[----:B------:R-:W-:-:S02]  /*2d30*/  IMAD.MOV.U32 R124, RZ, RZ, R60 ;  /* 0x000000ffff7c7224 */ /* 0x000fc400078e003c */
[----:B-1----:R-:W-:Y:S01]  /*2d40*/  IMAD.MOV.U32 R196, RZ, RZ, R68 ;  /* 0x000000ffffc47224 */ /* 0x002fe200078e0044 */
[----:B------:R-:W1:Y:S04]  /*2d50*/  LDS.128 R132, [R0+UR12] ;  /* 0x0000000c00847984 */ /* 0x000e680008000c00 */
[----:B------:R-:W2:Y:S04]  /*2d60*/  LDS.128 R136, [R0+UR12+0x200] ;  /* 0x0002000c00887984 */ /* 0x000ea80008000c00 */
[----:B------:R-:W3:Y:S04]  /*2d70*/  LDS.128 R140, [R0+UR12+0x400] ;  /* 0x0004000c008c7984 */ /* 0x000ee80008000c00 */
[----:B------:R-:W4:Y:S04]  /*2d80*/  LDS.128 R144, [R0+UR12+0x600] ;  /* 0x0006000c00907984 */ /* 0x000f280008000c00 */
[----:B------:R-:W5:Y:S04]  /*2d90*/  LDS.128 R148, [R0+UR12+0x800] ;  /* 0x0008000c00947984 */ /* 0x000f680008000c00 */
[----:B------:R-:W5:Y:S04]  /*2da0*/  LDS.128 R180, [R0+UR12+0xa00] ;  /* 0x000a000c00b47984 */ /* 0x000f680008000c00 */
[----:B------:R-:W5:Y:S04]  /*2db0*/  LDS.128 R184, [R0+UR12+0xc00] ;  /* 0x000c000c00b87984 */ /* 0x000f680008000c00 */
[----:B------:R-:W5:Y:S01]  /*2dc0*/  LDS.128 R188, [R0+UR12+0xe00] ;  /* 0x000e000c00bc7984 */ /* 0x000f620008000c00 */
[----:B------:R-:W-:Y:S01]  /*2dd0*/  IMAD.MOV.U32 R56, RZ, RZ, R57 ;  /* 0x000000ffff387224 */ /* 0x000fe200078e0039 */
[----:B------:R-:W-:Y:S01]  /*2de0*/  MOV R68, R69 ;  /* 0x0000004500447202 */ /* 0x000fe20000000f00 */
[----:B------:R-:W-:Y:S01]  /*2df0*/  IMAD.MOV.U32 R60, RZ, RZ, R61 ;  /* 0x000000ffff3c7224 */ /* 0x000fe200078e003d */
[----:B------:R-:W-:Y:S01]  /*2e00*/  MOV R123, R74 ;  /* 0x0000004a007b7202 */ /* 0x000fe20000000f00 */
[----:B------:R-:W-:Y:S01]  /*2e10*/  IMAD.MOV.U32 R64, RZ, RZ, R65 ;  /* 0x000000ffff407224 */ /* 0x000fe200078e0041 */
[----:B------:R-:W-:Y:S01]  /*2e20*/  MOV R197, R70 ;  /* 0x0000004600c57202 */ /* 0x000fe20000000f00 */
[----:B------:R-:W-:Y:S01]  /*2e30*/  IMAD.MOV.U32 R121, RZ, RZ, R58 ;  /* 0x000000ffff797224 */ /* 0x000fe200078e003a */
[----:B------:R-:W-:Y:S01]  /*2e40*/  MOV R58, R73 ;  /* 0x00000049003a7202 */ /* 0x000fe20000000f00 */
[----:B------:R-:W-:Y:S01]  /*2e50*/  IMAD.MOV.U32 R122, RZ, RZ, R72 ;  /* 0x000000ffff7a7224 */ /* 0x000fe200078e0048 */
[----:B------:R-:W-:Y:S01]  /*2e60*/  BAR.SYNC.DEFER_BLOCKING 0x0 ;  /* 0x0000000000007b1d */ /* 0x000fe20000010000 */
        /* <DEDUP_REMOVED lines=8> */
[----:B------:R-:W-:Y:S02]  /*2ef0*/  IMAD.MOV.U32 R57, RZ, RZ, R59 ;  /* 0x000000ffff397224 */ /* 0x000fe400078e003b */
        /* <DEDUP_REMOVED lines=13> */
[----:B------:R-:W-:Y:S04]  /*2fd0*/  STS.128 [R2+UR12+0x3000], R196 ;  /* 0x003000c402007988 */ /* 0x000fe80008000c0c */
[----:B------:R-:W-:Y:S04]  /*2fe0*/  STS.128 [R3+UR12], R56 ;  /* 0x0000003803007988 */ /* 0x000fe80008000c0c */
[----:B------:R-:W-:Y:S04]  /*2ff0*/  STS.128 [R3+UR12+0x1000], R60 ;  /* 0x0010003c03007988 */ /* 0x000fe80008000c0c */
[----:B------:R-:W-:Y:S04]  /*3000*/  STS.128 [R3+UR12+0x2000], R64 ;  /* 0x0020004003007988 */ /* 0x000fe80008000c0c */
[----:B------:R-:W-:Y:S01]  /*3010*/  STS.128 [R3+UR12+0x3000], R68 ;  /* 0x0030004403007988 */ /* 0x000fe20008000c0c */
[----:B------:R-:W-:Y:S06]  /*3020*/  BAR.SYNC.DEFER_BLOCKING 0x0 ;  /* 0x0000000000007b1d */ /* 0x000fec0000010000 */
[----:B------:R-:W5:Y:S04]  /*3030*/  LDS.128 R56, [R0+UR12] ;  /* 0x0000000c00387984 */ /* 0x000f680008000c00 */
[----:B0-----:R-:W-:Y:S04]  /*3040*/  STG.E desc[UR14][R214.64], R176 ;  /* 0x000000b0d6007986 */ /* 0x001fe8000c10190e */
[----:B------:R-:W-:Y:S04]  /*3050*/  STG.E desc[UR14][R214.64+0x80], R178 ;  /* 0x000080b2d6007986 */ /* 0x000fe8000c10190e */
[----:B-1----:R-:W-:Y:S04]  /*3060*/  STG.E desc[UR14][R214.64+0x100], R132 ;  /* 0x00010084d6007986 */ /* 0x002fe8000c10190e */
[----:B------:R-:W-:Y:S04]  /*3070*/  STG.E desc[UR14][R214.64+0x180], R134 ;  /* 0x00018086d6007986 */ /* 0x000fe8000c10190e */
[----:B------:R-:W-:Y:S04]  /*3080*/  STG.E desc[UR14][R212.64], R177 ;  /* 0x000000b1d4007986 */ /* 0x000fe8000c10190e */
[----:B------:R-:W-:Y:S04]  /*3090*/  STG.E desc[UR14][R212.64+0x80], R179 ;  /* 0x000080b3d4007986 */ /* 0x000fe8000c10190e */
[----:B------:R-:W-:Y:S04]  /*30a0*/  STG.E desc[UR14][R212.64+0x100], R133 ;  /* 0x00010085d4007986 */ /* 0x000fe8000c10190e */
[----:B------:R-:W-:Y:S04]  /*30b0*/  STG.E desc[UR14][R212.64+0x180], R135 ;  /* 0x00018087d4007986 */ /* 0x000fe8000c10190e */
[----:B------:R-:W-:Y:S04]  /*30c0*/  STG.E desc[UR14][R210.64], R172 ;  /* 0x000000acd2007986 */ /* 0x000fe8000c10190e */
[----:B------:R-:W-:Y:S04]  /*30d0*/  STG.E desc[UR14][R210.64+0x80], R174 ;  /* 0x000080aed2007986 */ /* 0x000fe8000c10190e */
[----:B--2---:R-:W-:Y:S04]  /*30e0*/  STG.E desc[UR14][R210.64+0x100], R136 ;  /* 0x00010088d2007986 */ /* 0x004fe8000c10190e */
[----:B------:R-:W-:Y:S04]  /*30f0*/  STG.E desc[UR14][R210.64+0x180], R138 ;  /* 0x0001808ad2007986 */ /* 0x000fe8000c10190e */
[----:B------:R-:W-:Y:S04]  /*3100*/  STG.E desc[UR14][R208.64], R173 ;  /* 0x000000add0007986 */ /* 0x000fe8000c10190e */
[----:B------:R-:W-:Y:S04]  /*3110*/  STG.E desc[UR14][R208.64+0x80], R175 ;  /* 0x000080afd0007986 */ /* 0x000fe8000c10190e */
[----:B------:R-:W-:Y:S04]  /*3120*/  STG.E desc[UR14][R208.64+0x100], R137 ;  /* 0x00010089d0007986 */ /* 0x000fe8000c10190e */
[----:B------:R-:W-:Y:S04]  /*3130*/  STG.E desc[UR14][R208.64+0x180], R139 ;  /* 0x0001808bd0007986 */ /* 0x000fe8000c10190e */
[----:B------:R-:W-:Y:S04]  /*3140*/  STG.E desc[UR14][R206.64], R168 ;  /* 0x000000a8ce007986 */ /* 0x000fe8000c10190e */
[----:B------:R-:W-:Y:S04]  /*3150*/  STG.E desc[UR14][R206.64+0x80], R170 ;  /* 0x000080aace007986 */ /* 0x000fe8000c10190e */
[----:B---3--:R-:W-:Y:S04]  /*3160*/  STG.E desc[UR14][R206.64+0x100], R140 ;  /* 0x0001008cce007986 */ /* 0x008fe8000c10190e */
[----:B------:R-:W-:Y:S04]  /*3170*/  STG.E desc[UR14][R206.64+0x180], R142 ;  /* 0x0001808ece007986 */ /* 0x000fe8000c10190e */
[----:B------:R-:W-:Y:S04]  /*3180*/  STG.E desc[UR14][R204.64], R169 ;  /* 0x000000a9cc007986 */ /* 0x000fe8000c10190e */
[----:B------:R-:W-:Y:S04]  /*3190*/  STG.E desc[UR14][R204.64+0x80], R171 ;  /* 0x000080abcc007986 */ /* 0x000fe8000c10190e */
[----:B------:R-:W-:Y:S04]  /*31a0*/  STG.E desc[UR14][R204.64+0x100], R141 ;  /* 0x0001008dcc007986 */ /* 0x000fe8000c10190e */
[----:B------:R-:W-:Y:S04]  /*31b0*/  STG.E desc[UR14][R204.64+0x180], R143 ;  /* 0x0001808fcc007986 */ /* 0x000fe8000c10190e */
[----:B------:R-:W-:Y:S04]  /*31c0*/  STG.E desc[UR14][R194.64], R164 ;  /* 0x000000a4c2007986 */ /* 0x000fe8000c10190e */
[----:B------:R-:W-:Y:S04]  /*31d0*/  STG.E desc[UR14][R194.64+0x80], R166 ;  /* 0x000080a6c2007986 */ /* 0x000fe8000c10190e */
[----:B----4-:R-:W-:Y:S04]  /*31e0*/  STG.E desc[UR14][R194.64+0x100], R144 ;  /* 0x00010090c2007986 */ /* 0x010fe8000c10190e */
[----:B------:R-:W-:Y:S04]  /*31f0*/  STG.E desc[UR14][R194.64+0x180], R146 ;  /* 0x00018092c2007986 */ /* 0x000fe8000c10190e */
[----:B------:R-:W0:Y:S04]  /*3200*/  LDS.128 R60, [R0+UR12+0x200] ;  /* 0x0002000c003c7984 */ /* 0x000e280008000c00 */
[----:B------:R-:W-:Y:S04]  /*3210*/  STG.E desc[UR14][R192.64], R165 ;  /* 0x000000a5c0007986 */ /* 0x000fe8000c10190e */
[----:B------:R-:W-:Y:S04]  /*3220*/  STG.E desc[UR14][R192.64+0x80], R167 ;  /* 0x000080a7c0007986 */ /* 0x000fe8000c10190e */
[----:B------:R-:W-:Y:S04]  /*3230*/  STG.E desc[UR14][R192.64+0x100], R145 ;  /* 0x00010091c0007986 */ /* 0x000fe8000c10190e */
[----:B------:R-:W-:Y:S04]  /*3240*/  STG.E desc[UR14][R192.64+0x180], R147 ;  /* 0x00018093c0007986 */ /* 0x000fe8000c10190e */
[----:B------:R-:W-:Y:S04]  /*3250*/  STG.E desc[UR14][R114.64], R160 ;  /* 0x000000a072007986 */ /* 0x000fe8000c10190e */
[----:B------:R-:W-:Y:S04]  /*3260*/  STG.E desc[UR14][R114.64+0x80], R162 ;  /* 0x000080a272007986 */ /* 0x000fe8000c10190e */
[----:B-----5:R-:W-:Y:S04]  /*3270*/  STG.E desc[UR14][R114.64+0x100], R148 ;  /* 0x0001009472007986 */ /* 0x020fe8000c10190e */
[----:B------:R-:W-:Y:S04]  /*3280*/  STG.E desc[UR14][R114.64+0x180], R150 ;  /* 0x0001809672007986 */ /* 0x000fe8000c10190e */
[----:B------:R-:W1:Y:S04]  /*3290*/  LDS.128 R64, [R0+UR12+0x400] ;  /* 0x0004000c00407984 */ /* 0x000e680008000c00 */
[----:B------:R-:W-:Y:S04]  /*32a0*/  STG.E desc[UR14][R104.64], R161 ;  /* 0x000000a168007986 */ /* 0x000fe8000c10190e */
[----:B------:R-:W-:Y:S04]  /*32b0*/  STG.E desc[UR14][R104.64+0x80], R163 ;  /* 0x000080a368007986 */ /* 0x000fe8000c10190e */
[----:B------:R-:W-:Y:S04]  /*32c0*/  STG.E desc[UR14][R104.64+0x100], R149 ;  /* 0x0001009568007986 */ /* 0x000fe8000c10190e */
[----:B------:R-:W-:Y:S04]  /*32d0*/  STG.E desc[UR14][R104.64+0x180], R151 ;  /* 0x0001809768007986 */ /* 0x000fe8000c10190e */
[----:B------:R-:W-:Y:S04]  /*32e0*/  STG.E desc[UR14][R112.64], R156 ;  /* 0x0000009c70007986 */ /* 0x000fe8000c10190e */
[----:B------:R-:W-:Y:S04]  /*32f0*/  STG.E desc[UR14][R112.64+0x80], R158 ;  /* 0x0000809e70007986 */ /* 0x000fe8000c10190e */
[----:B------:R-:W-:Y:S04]  /*3300*/  STG.E desc[UR14][R112.64+0x100], R180 ;  /* 0x000100b470007986 */ /* 0x000fe8000c10190e */
[----:B------:R-:W-:Y:S04]  /*3310*/  STG.E desc[UR14][R112.64+0x180], R182 ;  /* 0x000180b670007986 */ /* 0x000fe8000c10190e */
[----:B------:R-:W2:Y:S04]  /*3320*/  LDS.128 R68, [R0+UR12+0x600] ;  /* 0x0006000c00447984 */ /* 0x000ea80008000c00 */
        /* <DEDUP_REMOVED lines=8> */
[----:B------:R-:W3:Y:S04]  /*33b0*/  LDS.128 R72, [R0+UR12+0x800] ;  /* 0x0008000c00487984 */ /* 0x000ee80008000c00 */
        /* <DEDUP_REMOVED lines=8> */
[----:B------:R-:W4:Y:S04]  /*3440*/  LDS.128 R76, [R0+UR12+0xa00] ;  /* 0x000a000c004c7984 */ /* 0x000f280008000c00 */
        /* <DEDUP_REMOVED lines=8> */
[----:B------:R-:W5:Y:S04]  /*34d0*/  LDS.128 R80, [R0+UR12+0xc00] ;  /* 0x000c000c00507984 */ /* 0x000f680008000c00 */
[----:B------:R-:W-:Y:S04]  /*34e0*/  STG.E desc[UR14][R18.64], R37 ;  /* 0x0000002512007986 */ /* 0x000fe8000c10190e */
[----:B------:R-:W-:Y:S04]  /*34f0*/  STG.E desc[UR14][R18.64+0x80], R39 ;  /* 0x0000802712007986 */ /* 0x000fe8000c10190e */
[----:B------:R-:W5:Y:S04]  /*3500*/  LDS.128 R36, [R0+UR12+0xe00] ;  /* 0x000e000c00247984 */ /* 0x000f680008000c00 */
[----:B------:R-:W-:Y:S04]  /*3510*/  STG.E desc[UR14][R18.64+0x100], R57 ;  /* 0x0001003912007986 */ /* 0x000fe8000c10190e */
[----:B------:R-:W-:Y:S04]  /*3520*/  STG.E desc[UR14][R18.64+0x180], R59 ;  /* 0x0001803b12007986 */ /* 0x000fe8000c10190e */
[----:B------:R-:W-:Y:S04]  /*3530*/  STG.E desc[UR14][R102.64], R52 ;  /* 0x0000003466007986 */ /* 0x000fe8000c10190e */
[----:B------:R-:W-:Y:S04]  /*3540*/  STG.E desc[UR14][R102.64+0x80], R54 ;  /* 0x0000803666007986 */ /* 0x000fe8000c10190e */
[----:B0-----:R-:W-:Y:S04]  /*3550*/  STG.E desc[UR14][R102.64+0x100], R60 ;  /* 0x0001003c66007986 */ /* 0x001fe8000c10190e */
[----:B------:R-:W-:Y:S04]  /*3560*/  STG.E desc[UR14][R102.64+0x180], R62 ;  /* 0x0001803e66007986 */ /* 0x000fe8000c10190e */
[----:B------:R-:W-:Y:S04]  /*3570*/  STG.E desc[UR14][R10.64], R53 ;  /* 0x000000350a007986 */ /* 0x000fe8000c10190e */
[----:B------:R-:W-:Y:S04]  /*3580*/  STG.E desc[UR14][R10.64+0x80], R55 ;  /* 0x000080370a007986 */ /* 0x000fe8000c10190e */
[----:B------:R-:W-:Y:S04]  /*3590*/  STG.E desc[UR14][R10.64+0x100], R61 ;  /* 0x0001003d0a007986 */ /* 0x000fe8000c10190e */
[----:B------:R-:W-:Y:S04]  /*35a0*/  STG.E desc[UR14][R10.64+0x180], R63 ;  /* 0x0001803f0a007986 */ /* 0x000fe8000c10190e */
[----:B------:R-:W-:Y:S04]  /*35b0*/  STG.E desc[UR14][R8.64], R48 ;  /* 0x0000003008007986 */ /* 0x000fe8000c10190e */
        /* <DEDUP_REMOVED lines=46> */
[----:B------:R-:W-:Y:S01]  /*38a0*/  STG.E desc[UR14][R4.64+0x180], R39 ;  /* 0x0001802704007986 */ /* 0x000fe2000c10190e */
[----:B------:R-:W-:Y:S05]  /*38b0*/  EXIT ;  /* 0x000000000000794d */ /* 0x000fea0003800000 */
.L_x_0:
[----:B------:R-:W-:-:S00]  /*38c0*/  BRA `(.L_x_0) ;  /* 0xfffffffc00fc7947 */ /* 0x000fc0000383ffff */
[----:B------:R-:W-:-:S00]  /*38d0*/  NOP ;  /* 0x0000000000007918 */ /* 0x000fc00000000000 */
        /* <DEDUP_REMOVED lines=10> */
.L_x_1:


//--------------------- .nv.shared.gluon_mma      --------------------------
	.section	.nv.shared.gluon_mma,"aw",@nobits
	.sectionflags	@""
	.align	16
	.zero		1024


//--------------------- .nv.shared.reserved.0     --------------------------
	.section	.nv.shared.reserved.0,"aw",@nobits
	.weak		__nv_reservedSMEM_offset_0_alias
	.size		__nv_reservedSMEM_offset_0_alias, 0, 0
	.other		__nv_reservedSMEM_offset_0_alias,@"STO_CUDA_RESERVED_SHARED STV_DEFAULT"
__nv_reservedSMEM_offset_0_alias:
	.zero		0


//--------------------- .nv.constant0.gluon_mma   --------------------------
	.section	.nv.constant0.gluon_mma,"a",@progbits
	.sectionflags	@""
	.align	4
.nv.constant0.gluon_mma:
	.zero		568


//--------------------- SYMBOLS --------------------------

	.type		.nv.reservedSmem.offset0,@object
	.size		.nv.reservedSmem.offset0,0x4
